// auto-generated by cutlass_sweep.gemm — config: {"arch": "sm_90", "cluster_m": 2, "cluster_n": 1, "dtype": "int8", "dtype_b": "int8", "layout": "nt", "stages": 0, "tile_k": 64, "tile_m": 128, "tile_n": 64}
#include "cutlass/cutlass.h"
#include "cutlass/gemm/collective/collective_builder.hpp"
#include "cutlass/gemm/device/gemm_universal_adapter.h"
#include "cutlass/gemm/kernel/gemm_universal.hpp"
#include "cutlass/epilogue/collective/collective_builder.hpp"

using ElemA = int8_t;
using ElemB = int8_t;
using ElemCD = int8_t;
using Acc  = int32_t;
using TileShape    = cute::Shape<cute::_128, cute::_64, cute::_64>;
using ClusterShape = cute::Shape<cute::_2, cute::_1, cute::_1>;

using CollectiveEpilogue = typename cutlass::epilogue::collective::CollectiveBuilder<
    cutlass::arch::Sm90, cutlass::arch::OpClassTensorOp,
    TileShape, ClusterShape,
    cutlass::epilogue::collective::EpilogueTileAuto,
    Acc, Acc,
    ElemCD, cutlass::layout::RowMajor, 128 / cutlass::sizeof_bits<ElemCD>::value,
    ElemCD, cutlass::layout::RowMajor, 128 / cutlass::sizeof_bits<ElemCD>::value,
    cutlass::epilogue::collective::EpilogueScheduleAuto
  >::CollectiveOp;

using CollectiveMainloop = typename cutlass::gemm::collective::CollectiveBuilder<
    cutlass::arch::Sm90, cutlass::arch::OpClassTensorOp,
    ElemA, cutlass::layout::RowMajor, 128 / cutlass::sizeof_bits<ElemA>::value,
    ElemB, cutlass::layout::ColumnMajor, 128 / cutlass::sizeof_bits<ElemB>::value,
    Acc,
    TileShape, ClusterShape,
    cutlass::gemm::collective::StageCountAutoCarveout<static_cast<int>(sizeof(typename CollectiveEpilogue::SharedStorage))>,
    cutlass::gemm::collective::KernelScheduleAuto
  >::CollectiveOp;

using GemmKernel = cutlass::gemm::kernel::GemmUniversal<
    cute::Shape<int,int,int,int>,
    CollectiveMainloop,
    CollectiveEpilogue
>;
using Gemm = cutlass::gemm::device::GemmUniversalAdapter<GemmKernel>;

// Force the device kernel symbol into the cubin without needing a host main.
auto* _anchor = &cutlass::device_kernel<GemmKernel>;


// ===== COMPILED SASS (sm_90a) =====

	.target	sm_90a

	.elftype	@"ET_EXEC"


//--------------------- .note.nv.tkinfo           --------------------------
	.section	.note.nv.tkinfo,"",@"SHT_NOTE"
	.sectionflags	@"SHF_NOTE_NV_TKINFO"
	.tkinfo
        /*0018*/ 	.word	0x00000002
        /*0030*/ 	.string	""
        /*0030*/ 	.string	"ptxas"
        /*0030*/ 	.string	"Cuda compilation tools, release 13.0, V13.0.88"
        /*0030*/ 	.string	"Build cuda_13.0.r13.0/compiler.36424714_0"
        /*0030*/ 	.string	"-arch sm_90a -m 64 "



//--------------------- .note.nv.cuinfo           --------------------------
	.section	.note.nv.cuinfo,"",@"SHT_NOTE"
	.sectionflags	@"SHF_NOTE_NV_CUINFO"
        /*0018*/ 	.short	0x0002
        /*001a*/ 	.short	0x005a
        /*001c*/ 	.short	0x0082
	.zero		2


//--------------------- .nv.info                  --------------------------
	.section	.nv.info,"",@"SHT_CUDA_INFO"
	.align	4


	//----- nvinfo : EIATTR_REGCOUNT
	.align		4
        /*0000*/ 	.byte	0x04, 0x2f
        /*0002*/ 	.short	(.L_15 - .L_14)
	.align		4
.L_14:
        /*0004*/ 	.word	index@(_ZN7cutlass13device_kernelINS_4gemm6kernel13GemmUniversalIN4cute5tupleIJiiiiEEENS1_10collective13CollectiveMmaINS1_34MainloopSm90TmaGmmaWarpSpecializedILi18ENS5_IJNS4_1CILi2EEENSA_ILi1EEESC_EEENS1_35KernelTmaWarpSpecializedCooperativeEEENS5_IJNSA_ILi128EEENSA_ILi64EEESH_EEEaNS5_IJlSC_lEEEaSJ_NS4_8TiledMMAINS4_8MMA_AtomIJNS4_4SM904GMMA26MMA_64x64x32_S32S8S8_SS_TNEEEENS4_6LayoutISD_NS5_IJSC_NSA_ILi0EEESR_EEEEENS5_IJNS4_10UnderscoreESU_SU_EEEEENS4_13SM90_TMA_LOADENS4_14ComposedLayoutINS4_7SwizzleILi2ELi4ELi3EEENS4_18smem_ptr_flag_bitsILi8EEENSQ_INS5_IJNSA_ILi8EEESH_EEENS5_IJSH_SC_EEEEEEEvNS4_8identityENS4_23SM90_TMA_LOAD_MULTICASTES17_vS18_EENS_8epilogue10collective6detail29Sm90TmaWarpSpecializedAdapterINS1C_15DefaultEpilogueIaSJ_SJ_NS1B_6thread17LinearCombinationIaLi1EiiLNS1G_9ScaleType4KindE0ELNS_15FloatRoundStyleE2EaEENS1_15EpilogueDefaultEEEEEvvEEEEvNT_6ParamsE)
        /*0008*/ 	.word	0x000000a8


	//----- nvinfo : EIATTR_FRAME_SIZE
	.align		4
.L_15:
        /*000c*/ 	.byte	0x04, 0x11
        /*000e*/ 	.short	(.L_17 - .L_16)
	.align		4
.L_16:
        /*0010*/ 	.word	index@(_ZN7cutlass13device_kernelINS_4gemm6kernel13GemmUniversalIN4cute5tupleIJiiiiEEENS1_10collective13CollectiveMmaINS1_34MainloopSm90TmaGmmaWarpSpecializedILi18ENS5_IJNS4_1CILi2EEENSA_ILi1EEESC_EEENS1_35KernelTmaWarpSpecializedCooperativeEEENS5_IJNSA_ILi128EEENSA_ILi64EEESH_EEEaNS5_IJlSC_lEEEaSJ_NS4_8TiledMMAINS4_8MMA_AtomIJNS4_4SM904GMMA26MMA_64x64x32_S32S8S8_SS_TNEEEENS4_6LayoutISD_NS5_IJSC_NSA_ILi0EEESR_EEEEENS5_IJNS4_10UnderscoreESU_SU_EEEEENS4_13SM90_TMA_LOADENS4_14ComposedLayoutINS4_7SwizzleILi2ELi4ELi3EEENS4_18smem_ptr_flag_bitsILi8EEENSQ_INS5_IJNSA_ILi8EEESH_EEENS5_IJSH_SC_EEEEEEEvNS4_8identityENS4_23SM90_TMA_LOAD_MULTICASTES17_vS18_EENS_8epilogue10collective6detail29Sm90TmaWarpSpecializedAdapterINS1C_15DefaultEpilogueIaSJ_SJ_NS1B_6thread17LinearCombinationIaLi1EiiLNS1G_9ScaleType4KindE0ELNS_15FloatRoundStyleE2EaEENS1_15EpilogueDefaultEEEEEvvEEEEvNT_6ParamsE)
        /*0014*/ 	.word	0x00000000


	//----- nvinfo : EIATTR_MIN_STACK_SIZE
	.align		4
.L_17:
        /*0018*/ 	.byte	0x04, 0x12
        /*001a*/ 	.short	(.L_19 - .L_18)
	.align		4
.L_18:
        /*001c*/ 	.word	index@(_ZN7cutlass13device_kernelINS_4gemm6kernel13GemmUniversalIN4cute5tupleIJiiiiEEENS1_10collective13CollectiveMmaINS1_34MainloopSm90TmaGmmaWarpSpecializedILi18ENS5_IJNS4_1CILi2EEENSA_ILi1EEESC_EEENS1_35KernelTmaWarpSpecializedCooperativeEEENS5_IJNSA_ILi128EEENSA_ILi64EEESH_EEEaNS5_IJlSC_lEEEaSJ_NS4_8TiledMMAINS4_8MMA_AtomIJNS4_4SM904GMMA26MMA_64x64x32_S32S8S8_SS_TNEEEENS4_6LayoutISD_NS5_IJSC_NSA_ILi0EEESR_EEEEENS5_IJNS4_10UnderscoreESU_SU_EEEEENS4_13SM90_TMA_LOADENS4_14ComposedLayoutINS4_7SwizzleILi2ELi4ELi3EEENS4_18smem_ptr_flag_bitsILi8EEENSQ_INS5_IJNSA_ILi8EEESH_EEENS5_IJSH_SC_EEEEEEEvNS4_8identityENS4_23SM90_TMA_LOAD_MULTICASTES17_vS18_EENS_8epilogue10collective6detail29Sm90TmaWarpSpecializedAdapterINS1C_15DefaultEpilogueIaSJ_SJ_NS1B_6thread17LinearCombinationIaLi1EiiLNS1G_9ScaleType4KindE0ELNS_15FloatRoundStyleE2EaEENS1_15EpilogueDefaultEEEEEvvEEEEvNT_6ParamsE)
        /*0020*/ 	.word	0x00000000
.L_19:


//--------------------- .nv.compat                --------------------------
	.section	.nv.compat,"",@"SHT_CUDA_COMPAT_INFO"
	.align	4
        /*0000*/ 	.byte	0x02, 0x09, 0x01, 0x00, 0x02, 0x02, 0x04, 0x00, 0x02, 0x05, 0x05, 0x00, 0x03, 0x07, 0x01, 0x01
        /*0010*/ 	.byte	0x02, 0x03, 0x01, 0x00, 0x02, 0x06, 0x01, 0x00, 0x04, 0x0b, 0x08, 0x00, 0x00, 0x00, 0x00, 0x00
        /*0020*/ 	.byte	0x00, 0x00, 0x00, 0x00


//--------------------- .nv.info._ZN7cutlass13device_kernelINS_4gemm6kernel13GemmUniversalIN4cute5tupleIJiiiiEEENS1_10collective13CollectiveMmaINS1_34MainloopSm90TmaGmmaWarpSpecializedILi18ENS5_IJNS4_1CILi2EEENSA_ILi1EEESC_EEENS1_35KernelTmaWarpSpecializedCooperativeEEENS5_IJNSA_ILi128EEENSA_ILi64EEESH_EEEaNS5_IJlSC_lEEEaSJ_NS4_8TiledMMAINS4_8MMA_AtomIJNS4_4SM904GMMA26MMA_64x64x32_S32S8S8_SS_TNEEEENS4_6LayoutISD_NS5_IJSC_NSA_ILi0EEESR_EEEEENS5_IJNS4_10UnderscoreESU_SU_EEEEENS4_13SM90_TMA_LOADENS4_14ComposedLayoutINS4_7SwizzleILi2ELi4ELi3EEENS4_18smem_ptr_flag_bitsILi8EEENSQ_INS5_IJNSA_ILi8EEESH_EEENS5_IJSH_SC_EEEEEEEvNS4_8identityENS4_23SM90_TMA_LOAD_MULTICASTES17_vS18_EENS_8epilogue10collective6detail29Sm90TmaWarpSpecializedAdapterINS1C_15DefaultEpilogueIaSJ_SJ_NS1B_6thread17LinearCombinationIaLi1EiiLNS1G_9ScaleType4KindE0ELNS_15FloatRoundStyleE2EaEENS1_15EpilogueDefaultEEEEEvvEEEEvNT_6ParamsE --------------------------
	.section	.nv.info._ZN7cutlass13device_kernelINS_4gemm6kernel13GemmUniversalIN4cute5tupleIJiiiiEEENS1_10collective13CollectiveMmaINS1_34MainloopSm90TmaGmmaWarpSpecializedILi18ENS5_IJNS4_1CILi2EEENSA_ILi1EEESC_EEENS1_35KernelTmaWarpSpecializedCooperativeEEENS5_IJNSA_ILi128EEENSA_ILi64EEESH_EEEaNS5_IJlSC_lEEEaSJ_NS4_8TiledMMAINS4_8MMA_AtomIJNS4_4SM904GMMA26MMA_64x64x32_S32S8S8_SS_TNEEEENS4_6LayoutISD_NS5_IJSC_NSA_ILi0EEESR_EEEEENS5_IJNS4_10UnderscoreESU_SU_EEEEENS4_13SM90_TMA_LOADENS4_14ComposedLayoutINS4_7SwizzleILi2ELi4ELi3EEENS4_18smem_ptr_flag_bitsILi8EEENSQ_INS5_IJNSA_ILi8EEESH_EEENS5_IJSH_SC_EEEEEEEvNS4_8identityENS4_23SM90_TMA_LOAD_MULTICASTES17_vS18_EENS_8epilogue10collective6detail29Sm90TmaWarpSpecializedAdapterINS1C_15DefaultEpilogueIaSJ_SJ_NS1B_6thread17LinearCombinationIaLi1EiiLNS1G_9ScaleType4KindE0ELNS_15FloatRoundStyleE2EaEENS1_15EpilogueDefaultEEEEEvvEEEEvNT_6ParamsE,"",@"SHT_CUDA_INFO"
	.sectionflags	@""
	.align	4


	//----- nvinfo : EIATTR_CUDA_API_VERSION
	.align		4
        /*0000*/ 	.byte	0x04, 0x37
        /*0002*/ 	.short	(.L_21 - .L_20)
.L_20:
        /*0004*/ 	.word	0x00000082


	//----- nvinfo : EIATTR_KPARAM_INFO
	.align		4
.L_21:
        /*0008*/ 	.byte	0x04, 0x17
        /*000a*/ 	.short	(.L_23 - .L_22)
.L_22:
        /*000c*/ 	.word	0x00000000
        /*0010*/ 	.short	0x0000
        /*0012*/ 	.short	0x0070
        /*0014*/ 	.byte	0x00, 0xf0, 0x01, 0x10


	//----- nvinfo : EIATTR_SPARSE_MMA_MASK
	.align		4
.L_23:
        /*0018*/ 	.byte	0x03, 0x50
        /*001a*/ 	.short	0x0000


	//----- nvinfo : EIATTR_MAXREG_COUNT
	.align		4
        /*001c*/ 	.byte	0x03, 0x1b
        /*001e*/ 	.short	0x00a8


	//----- nvinfo : EIATTR_NUM_BARRIERS
	.align		4
        /*0020*/ 	.byte	0x02, 0x4c
        /*0022*/ 	.byte	0x01
	.zero		1


	//----- nvinfo : EIATTR_EXTERNS
	.align		4
        /*0024*/ 	.byte	0x04, 0x0f
        /*0026*/ 	.short	(.L_25 - .L_24)


	//   ....[0]....
	.align		4
.L_24:
        /*0028*/ 	.word	index@(__assertfail)


	//----- nvinfo : EIATTR_MERCURY_ISA_VERSION
	.align		4
.L_25:
        /*002c*/ 	.byte	0x03, 0x5f
        /*002e*/ 	.short	0x0101


	//----- nvinfo : EIATTR_INT_WARP_WIDE_INSTR_OFFSETS
	.align		4
        /*0030*/ 	.byte	0x04, 0x31
        /*0032*/ 	.short	(.L_27 - .L_26)


	//   ....[0]....
.L_26:
        /*0034*/ 	.word	0x00000670


	//   ....[1]....
        /*0038*/ 	.word	0x000006a0


	//   ....[2]....
        /*003c*/ 	.word	0x00000860


	//----- nvinfo : EIATTR_COOP_GROUP_MASK_REGIDS
	.align		4
.L_27:
        /*0040*/ 	.byte	0x04, 0x29
        /*0042*/ 	.short	(.L_29 - .L_28)


	//   ....[0]....
.L_28:
        /*0044*/ 	.word	0xffffffff


	//   ....[1]....
        /*0048*/ 	.word	0xffffffff


	//   ....[2]....
        /*004c*/ 	.word	0xffffffff


	//   ....[3]....
        /*0050*/ 	.word	0xffffffff


	//   ....[4]....
        /*0054*/ 	.word	0xffffffff


	//   ....[5]....
        /*0058*/ 	.word	0xffffffff


	//----- nvinfo : EIATTR_COOP_GROUP_INSTR_OFFSETS
	.align		4
.L_29:
        /*005c*/ 	.byte	0x04, 0x28
        /*005e*/ 	.short	(.L_31 - .L_30)


	//   ....[0]....
.L_30:
        /*0060*/ 	.word	0x00000060


	//   ....[1]....
        /*0064*/ 	.word	0x00000070


	//   ....[2]....
        /*0068*/ 	.word	0x00000130


	//   ....[3]....
        /*006c*/ 	.word	0x000004c0


	//   ....[4]....
        /*0070*/ 	.word	0x000009e0


	//   ....[5]....
        /*0074*/ 	.word	0x00001410


	//----- nvinfo : EIATTR_REG_RECONFIG
	.align		4
.L_31:
        /*0078*/ 	.byte	0x01, 0x54
	.zero		2


	//----- nvinfo : EIATTR_SYSCALL_OFFSETS
	.align		4
        /*007c*/ 	.byte	0x04, 0x46
        /*007e*/ 	.short	(.L_33 - .L_32)


	//   ....[0]....
.L_32:
        /*0080*/ 	.word	0x000015d0


	//----- nvinfo : EIATTR_MBARRIER_INSTR_OFFSETS
	.align		4
.L_33:
        /*0084*/ 	.byte	0x04, 0x39
        /*0086*/ 	.short	(.L_35 - .L_34)


	//   ....[0]....
.L_34:
        /*0088*/ 	.word	0x00000250
        /*008c*/ 	.word	0x000000ff
        /*0090*/ 	.word	0x00000000
        /*0094*/ 	.short	0x0100
        /*0096*/ 	.byte	0x08
	.zero		1


	//   ....[1]....
        /*0098*/ 	.word	0x00000260
        /*009c*/ 	.word	0x000000ff
        /*00a0*/ 	.word	0x00000090
        /*00a4*/ 	.short	0x0100
        /*00a6*/ 	.byte	0x08
	.zero		1


	//   ....[2]....
        /*00a8*/ 	.word	0x00000270
        /*00ac*/ 	.word	0x000000ff
        /*00b0*/ 	.word	0x00000008
        /*00b4*/ 	.short	0x0100
        /*00b6*/ 	.byte	0x08
	.zero		1


	//   ....[3]....
        /*00b8*/ 	.word	0x00000280
        /*00bc*/ 	.word	0x000000ff
        /*00c0*/ 	.word	0x00000098
        /*00c4*/ 	.short	0x0100
        /*00c6*/ 	.byte	0x08
	.zero		1


	//   ....[4]....
        /*00c8*/ 	.word	0x00000290
        /*00cc*/ 	.word	0x000000ff
        /*00d0*/ 	.word	0x00000010
        /*00d4*/ 	.short	0x0100
        /*00d6*/ 	.byte	0x08
	.zero		1


	//   ....[5]....
        /*00d8*/ 	.word	0x000002a0
        /*00dc*/ 	.word	0x000000ff
        /*00e0*/ 	.word	0x000000a0
        /*00e4*/ 	.short	0x0100
        /*00e6*/ 	.byte	0x08
	.zero		1


	//   ....[6]....
        /*00e8*/ 	.word	0x000002b0
        /*00ec*/ 	.word	0x000000ff
        /*00f0*/ 	.word	0x00000018
        /*00f4*/ 	.short	0x0100
        /*00f6*/ 	.byte	0x08
	.zero		1


	//   ....[7]....
        /*00f8*/ 	.word	0x000002c0
        /*00fc*/ 	.word	0x000000ff
        /*0100*/ 	.word	0x000000a8
        /*0104*/ 	.short	0x0100
        /*0106*/ 	.byte	0x08
	.zero		1


	//   ....[8]....
        /*0108*/ 	.word	0x000002d0
        /*010c*/ 	.word	0x000000ff
        /*0110*/ 	.word	0x00000020
        /*0114*/ 	.short	0x0100
        /*0116*/ 	.byte	0x08
	.zero		1


	//   ....[9]....
        /*0118*/ 	.word	0x000002e0
        /*011c*/ 	.word	0x000000ff
        /*0120*/ 	.word	0x000000b0
        /*0124*/ 	.short	0x0100
        /*0126*/ 	.byte	0x08
	.zero		1


	//   ....[10]....
        /*0128*/ 	.word	0x000002f0
        /*012c*/ 	.word	0x000000ff
        /*0130*/ 	.word	0x00000028
        /*0134*/ 	.short	0x0100
        /*0136*/ 	.byte	0x08
	.zero		1


	//   ....[11]....
        /*0138*/ 	.word	0x00000300
        /*013c*/ 	.word	0x000000ff
        /*0140*/ 	.word	0x000000b8
        /*0144*/ 	.short	0x0100
        /*0146*/ 	.byte	0x08
	.zero		1


	//   ....[12]....
        /*0148*/ 	.word	0x00000310
        /*014c*/ 	.word	0x000000ff
        /*0150*/ 	.word	0x00000030
        /*0154*/ 	.short	0x0100
        /*0156*/ 	.byte	0x08
	.zero		1


	//   ....[13]....
        /*0158*/ 	.word	0x00000320
        /*015c*/ 	.word	0x000000ff
        /*0160*/ 	.word	0x000000c0
        /*0164*/ 	.short	0x0100
        /*0166*/ 	.byte	0x08
	.zero		1


	//   ....[14]....
        /*0168*/ 	.word	0x00000330
        /*016c*/ 	.word	0x000000ff
        /*0170*/ 	.word	0x00000038
        /*0174*/ 	.short	0x0100
        /*0176*/ 	.byte	0x08
	.zero		1


	//   ....[15]....
        /*0178*/ 	.word	0x00000340
        /*017c*/ 	.word	0x000000ff
        /*0180*/ 	.word	0x000000c8
        /*0184*/ 	.short	0x0100
        /*0186*/ 	.byte	0x08
	.zero		1


	//   ....[16]....
        /*0188*/ 	.word	0x00000350
        /*018c*/ 	.word	0x000000ff
        /*0190*/ 	.word	0x00000040
        /*0194*/ 	.short	0x0100
        /*0196*/ 	.byte	0x08
	.zero		1


	//   ....[17]....
        /*0198*/ 	.word	0x00000360
        /*019c*/ 	.word	0x000000ff
        /*01a0*/ 	.word	0x000000d0
        /*01a4*/ 	.short	0x0100
        /*01a6*/ 	.byte	0x08
	.zero		1


	//   ....[18]....
        /*01a8*/ 	.word	0x00000370
        /*01ac*/ 	.word	0x000000ff
        /*01b0*/ 	.word	0x00000048
        /*01b4*/ 	.short	0x0100
        /*01b6*/ 	.byte	0x08
	.zero		1


	//   ....[19]....
        /*01b8*/ 	.word	0x00000380
        /*01bc*/ 	.word	0x000000ff
        /*01c0*/ 	.word	0x000000d8
        /*01c4*/ 	.short	0x0100
        /*01c6*/ 	.byte	0x08
	.zero		1


	//   ....[20]....
        /*01c8*/ 	.word	0x00000390
        /*01cc*/ 	.word	0x000000ff
        /*01d0*/ 	.word	0x00000050
        /*01d4*/ 	.short	0x0100
        /*01d6*/ 	.byte	0x08
	.zero		1


	//   ....[21]....
        /*01d8*/ 	.word	0x000003a0
        /*01dc*/ 	.word	0x000000ff
        /*01e0*/ 	.word	0x000000e0
        /*01e4*/ 	.short	0x0100
        /*01e6*/ 	.byte	0x08
	.zero		1


	//   ....[22]....
        /*01e8*/ 	.word	0x000003b0
        /*01ec*/ 	.word	0x000000ff
        /*01f0*/ 	.word	0x00000058
        /*01f4*/ 	.short	0x0100
        /*01f6*/ 	.byte	0x08
	.zero		1


	//   ....[23]....
        /*01f8*/ 	.word	0x000003c0
        /*01fc*/ 	.word	0x000000ff
        /*0200*/ 	.word	0x000000e8
        /*0204*/ 	.short	0x0100
        /*0206*/ 	.byte	0x08
	.zero		1


	//   ....[24]....
        /*0208*/ 	.word	0x000003d0
        /*020c*/ 	.word	0x000000ff
        /*0210*/ 	.word	0x00000060
        /*0214*/ 	.short	0x0100
        /*0216*/ 	.byte	0x08
	.zero		1


	//   ....[25]....
        /*0218*/ 	.word	0x000003e0
        /*021c*/ 	.word	0x000000ff
        /*0220*/ 	.word	0x000000f0
        /*0224*/ 	.short	0x0100
        /*0226*/ 	.byte	0x08
	.zero		1


	//   ....[26]....
        /*0228*/ 	.word	0x000003f0
        /*022c*/ 	.word	0x000000ff
        /*0230*/ 	.word	0x00000068
        /*0234*/ 	.short	0x0100
        /*0236*/ 	.byte	0x08
	.zero		1


	//   ....[27]....
        /*0238*/ 	.word	0x00000400
        /*023c*/ 	.word	0x000000ff
        /*0240*/ 	.word	0x000000f8
        /*0244*/ 	.short	0x0100
        /*0246*/ 	.byte	0x08
	.zero		1


	//   ....[28]....
        /*0248*/ 	.word	0x00000410
        /*024c*/ 	.word	0x000000ff
        /*0250*/ 	.word	0x00000070
        /*0254*/ 	.short	0x0100
        /*0256*/ 	.byte	0x08
	.zero		1


	//   ....[29]....
        /*0258*/ 	.word	0x00000420
        /*025c*/ 	.word	0x000000ff
        /*0260*/ 	.word	0x00000100
        /*0264*/ 	.short	0x0100
        /*0266*/ 	.byte	0x08
	.zero		1


	//   ....[30]....
        /*0268*/ 	.word	0x00000430
        /*026c*/ 	.word	0x000000ff
        /*0270*/ 	.word	0x00000078
        /*0274*/ 	.short	0x0100
        /*0276*/ 	.byte	0x08
	.zero		1


	//   ....[31]....
        /*0278*/ 	.word	0x00000440
        /*027c*/ 	.word	0x000000ff
        /*0280*/ 	.word	0x00000108
        /*0284*/ 	.short	0x0100
        /*0286*/ 	.byte	0x08
	.zero		1


	//   ....[32]....
        /*0288*/ 	.word	0x00000450
        /*028c*/ 	.word	0x000000ff
        /*0290*/ 	.word	0x00000080
        /*0294*/ 	.short	0x0100
        /*0296*/ 	.byte	0x08
	.zero		1


	//   ....[33]....
        /*0298*/ 	.word	0x00000460
        /*029c*/ 	.word	0x000000ff
        /*02a0*/ 	.word	0x00000110
        /*02a4*/ 	.short	0x0100
        /*02a6*/ 	.byte	0x08
	.zero		1


	//   ....[34]....
        /*02a8*/ 	.word	0x00000470
        /*02ac*/ 	.word	0x000000ff
        /*02b0*/ 	.word	0x00000088
        /*02b4*/ 	.short	0x0100
        /*02b6*/ 	.byte	0x08
	.zero		1


	//   ....[35]....
        /*02b8*/ 	.word	0x00000480
        /*02bc*/ 	.word	0x000000ff
        /*02c0*/ 	.word	0x00000118
        /*02c4*/ 	.short	0x0100
        /*02c6*/ 	.byte	0x08
	.zero		1


	//   ....[36]....
        /*02c8*/ 	.word	0x000008e0
        /*02cc*/ 	.word	0x000000ff
        /*02d0*/ 	.word	0x00000130
        /*02d4*/ 	.short	0x0100
        /*02d6*/ 	.byte	0x06
	.zero		1


	//   ....[37]....
        /*02d8*/ 	.word	0x00000970
        /*02dc*/ 	.word	0x000000ff
        /*02e0*/ 	.word	0x00000138
        /*02e4*/ 	.short	0x0100
        /*02e6*/ 	.byte	0x06
	.zero		1


	//   ....[38]....
        /*02e8*/ 	.word	0x000016a0
        /*02ec*/ 	.word	0x00000003
        /*02f0*/ 	.word	0x00000000
        /*02f4*/ 	.short	0x010a
        /*02f6*/ 	.byte	0x3f
	.zero		1


	//   ....[39]....
        /*02f8*/ 	.word	0x000016e0
        /*02fc*/ 	.word	0x00000003
        /*0300*/ 	.word	0x00000000
        /*0304*/ 	.short	0x010a
        /*0306*/ 	.byte	0x3f
	.zero		1


	//   ....[40]....
        /*0308*/ 	.word	0x000019b0
        /*030c*/ 	.word	0x00000005
        /*0310*/ 	.word	0x00000000
        /*0314*/ 	.short	0x010a
        /*0316*/ 	.byte	0x3f
	.zero		1


	//   ....[41]....
        /*0318*/ 	.word	0x000019f0
        /*031c*/ 	.word	0x00000005
        /*0320*/ 	.word	0x00000000
        /*0324*/ 	.short	0x010a
        /*0326*/ 	.byte	0x3f
	.zero		1


	//   ....[42]....
        /*0328*/ 	.word	0x00001b50
        /*032c*/ 	.word	0x00000005
        /*0330*/ 	.word	0x00000000
        /*0334*/ 	.short	0x0101
        /*0336*/ 	.byte	0x3f
	.zero		1


	//   ....[43]....
        /*0338*/ 	.word	0x00001d70
        /*033c*/ 	.word	0x00000003
        /*0340*/ 	.word	0x00000000
        /*0344*/ 	.short	0x0101
        /*0346*/ 	.byte	0x3f
	.zero		1


	//   ....[44]....
        /*0348*/ 	.word	0x00004c30
        /*034c*/ 	.word	0x00000017
        /*0350*/ 	.word	0x00000090
        /*0354*/ 	.short	0x010a
        /*0356*/ 	.byte	0x3f
	.zero		1


	//   ....[45]....
        /*0358*/ 	.word	0x00004fa0
        /*035c*/ 	.word	0x00000003
        /*0360*/ 	.word	0x00000138
        /*0364*/ 	.short	0x0101
        /*0366*/ 	.byte	0x3f
	.zero		1


	//   ....[46]....
        /*0368*/ 	.word	0x00005700
        /*036c*/ 	.word	0x00000007
        /*0370*/ 	.word	0x00000000
        /*0374*/ 	.short	0x010a
        /*0376*/ 	.byte	0x3f
	.zero		1


	//   ....[47]....
        /*0378*/ 	.word	0x00005780
        /*037c*/ 	.word	0x00000008
        /*0380*/ 	.word	0x00000000
        /*0384*/ 	.short	0x010a
        /*0386*/ 	.byte	0x3f
	.zero		1


	//   ....[48]....
        /*0388*/ 	.word	0x00005810
        /*038c*/ 	.word	0x00000009
        /*0390*/ 	.word	0x00000000
        /*0394*/ 	.short	0x010a
        /*0396*/ 	.byte	0x3f
	.zero		1


	//   ....[49]....
        /*0398*/ 	.word	0x000058a0
        /*039c*/ 	.word	0x00000008
        /*03a0*/ 	.word	0x00000000
        /*03a4*/ 	.short	0x010a
        /*03a6*/ 	.byte	0x3f
	.zero		1


	//   ....[50]....
        /*03a8*/ 	.word	0x00005930
        /*03ac*/ 	.word	0x00000009
        /*03b0*/ 	.word	0x00000000
        /*03b4*/ 	.short	0x010a
        /*03b6*/ 	.byte	0x3f
	.zero		1


	//   ....[51]....
        /*03b8*/ 	.word	0x000059c0
        /*03bc*/ 	.word	0x00000008
        /*03c0*/ 	.word	0x00000000
        /*03c4*/ 	.short	0x010a
        /*03c6*/ 	.byte	0x3f
	.zero		1


	//   ....[52]....
        /*03c8*/ 	.word	0x00005a50
        /*03cc*/ 	.word	0x00000009
        /*03d0*/ 	.word	0x00000000
        /*03d4*/ 	.short	0x010a
        /*03d6*/ 	.byte	0x3f
	.zero		1


	//   ....[53]....
        /*03d8*/ 	.word	0x00005ae0
        /*03dc*/ 	.word	0x00000008
        /*03e0*/ 	.word	0x00000000
        /*03e4*/ 	.short	0x010a
        /*03e6*/ 	.byte	0x3f
	.zero		1


	//   ....[54]....
        /*03e8*/ 	.word	0x00005b70
        /*03ec*/ 	.word	0x00000009
        /*03f0*/ 	.word	0x00000000
        /*03f4*/ 	.short	0x010a
        /*03f6*/ 	.byte	0x3f
	.zero		1


	//   ....[55]....
        /*03f8*/ 	.word	0x00005c00
        /*03fc*/ 	.word	0x00000008
        /*0400*/ 	.word	0x00000000
        /*0404*/ 	.short	0x010a
        /*0406*/ 	.byte	0x3f
	.zero		1


	//   ....[56]....
        /*0408*/ 	.word	0x00005c90
        /*040c*/ 	.word	0x00000009
        /*0410*/ 	.word	0x00000000
        /*0414*/ 	.short	0x010a
        /*0416*/ 	.byte	0x3f
	.zero		1


	//   ....[57]....
        /*0418*/ 	.word	0x00005d20
        /*041c*/ 	.word	0x00000008
        /*0420*/ 	.word	0x00000000
        /*0424*/ 	.short	0x010a
        /*0426*/ 	.byte	0x3f
	.zero		1


	//   ....[58]....
        /*0428*/ 	.word	0x00005db0
        /*042c*/ 	.word	0x00000009
        /*0430*/ 	.word	0x00000000
        /*0434*/ 	.short	0x010a
        /*0436*/ 	.byte	0x3f
	.zero		1


	//   ....[59]....
        /*0438*/ 	.word	0x00005e40
        /*043c*/ 	.word	0x00000008
        /*0440*/ 	.word	0x00000000
        /*0444*/ 	.short	0x010a
        /*0446*/ 	.byte	0x3f
	.zero		1


	//   ....[60]....
        /*0448*/ 	.word	0x00005ed0
        /*044c*/ 	.word	0x00000009
        /*0450*/ 	.word	0x00000000
        /*0454*/ 	.short	0x010a
        /*0456*/ 	.byte	0x3f
	.zero		1


	//   ....[61]....
        /*0458*/ 	.word	0x00005f60
        /*045c*/ 	.word	0x00000008
        /*0460*/ 	.word	0x00000000
        /*0464*/ 	.short	0x010a
        /*0466*/ 	.byte	0x3f
	.zero		1


	//   ....[62]....
        /*0468*/ 	.word	0x00005ff0
        /*046c*/ 	.word	0x0000000b
        /*0470*/ 	.word	0x00000000
        /*0474*/ 	.short	0x010a
        /*0476*/ 	.byte	0x3f
	.zero		1


	//   ....[63]....
        /*0478*/ 	.word	0x00006080
        /*047c*/ 	.word	0x00000003
        /*0480*/ 	.word	0x00000000
        /*0484*/ 	.short	0x010a
        /*0486*/ 	.byte	0x3f
	.zero		1


	//   ....[64]....
        /*0488*/ 	.word	0x000060e0
        /*048c*/ 	.word	0x00000003
        /*0490*/ 	.word	0x00000000
        /*0494*/ 	.short	0x010a
        /*0496*/ 	.byte	0x3f
	.zero		1


	//   ....[65]....
        /*0498*/ 	.word	0x00006130
        /*049c*/ 	.word	0x00000005
        /*04a0*/ 	.word	0x00000000
        /*04a4*/ 	.short	0x010a
        /*04a6*/ 	.byte	0x3f
	.zero		1


	//   ....[66]....
        /*04a8*/ 	.word	0x00006200
        /*04ac*/ 	.word	0x00000017
        /*04b0*/ 	.word	0x00000090
        /*04b4*/ 	.short	0x010a
        /*04b6*/ 	.byte	0x3f
	.zero		1


	//   ....[67]....
        /*04b8*/ 	.word	0x000062d0
        /*04bc*/ 	.word	0x00000007
        /*04c0*/ 	.word	0x00000000
        /*04c4*/ 	.short	0x010a
        /*04c6*/ 	.byte	0x3f
	.zero		1


	//   ....[68]....
        /*04c8*/ 	.word	0x00006320
        /*04cc*/ 	.word	0x00000008
        /*04d0*/ 	.word	0x00000000
        /*04d4*/ 	.short	0x010a
        /*04d6*/ 	.byte	0x3f
	.zero		1


	//   ....[69]....
        /*04d8*/ 	.word	0x00006370
        /*04dc*/ 	.word	0x00000009
        /*04e0*/ 	.word	0x00000000
        /*04e4*/ 	.short	0x010a
        /*04e6*/ 	.byte	0x3f
	.zero		1


	//   ....[70]....
        /*04e8*/ 	.word	0x000063c0
        /*04ec*/ 	.word	0x00000008
        /*04f0*/ 	.word	0x00000000
        /*04f4*/ 	.short	0x010a
        /*04f6*/ 	.byte	0x3f
	.zero		1


	//   ....[71]....
        /*04f8*/ 	.word	0x00006410
        /*04fc*/ 	.word	0x00000009
        /*0500*/ 	.word	0x00000000
        /*0504*/ 	.short	0x010a
        /*0506*/ 	.byte	0x3f
	.zero		1


	//   ....[72]....
        /*0508*/ 	.word	0x00006460
        /*050c*/ 	.word	0x00000008
        /*0510*/ 	.word	0x00000000
        /*0514*/ 	.short	0x010a
        /*0516*/ 	.byte	0x3f
	.zero		1


	//   ....[73]....
        /*0518*/ 	.word	0x000064b0
        /*051c*/ 	.word	0x00000009
        /*0520*/ 	.word	0x00000000
        /*0524*/ 	.short	0x010a
        /*0526*/ 	.byte	0x3f
	.zero		1


	//   ....[74]....
        /*0528*/ 	.word	0x00006500
        /*052c*/ 	.word	0x00000008
        /*0530*/ 	.word	0x00000000
        /*0534*/ 	.short	0x010a
        /*0536*/ 	.byte	0x3f
	.zero		1


	//   ....[75]....
        /*0538*/ 	.word	0x00006550
        /*053c*/ 	.word	0x00000009
        /*0540*/ 	.word	0x00000000
        /*0544*/ 	.short	0x010a
        /*0546*/ 	.byte	0x3f
	.zero		1


	//   ....[76]....
        /*0548*/ 	.word	0x000065a0
        /*054c*/ 	.word	0x00000008
        /*0550*/ 	.word	0x00000000
        /*0554*/ 	.short	0x010a
        /*0556*/ 	.byte	0x3f
	.zero		1


	//   ....[77]....
        /*0558*/ 	.word	0x000065f0
        /*055c*/ 	.word	0x00000009
        /*0560*/ 	.word	0x00000000
        /*0564*/ 	.short	0x010a
        /*0566*/ 	.byte	0x3f
	.zero		1


	//   ....[78]....
        /*0568*/ 	.word	0x00006640
        /*056c*/ 	.word	0x00000008
        /*0570*/ 	.word	0x00000000
        /*0574*/ 	.short	0x010a
        /*0576*/ 	.byte	0x3f
	.zero		1


	//   ....[79]....
        /*0578*/ 	.word	0x00006690
        /*057c*/ 	.word	0x00000009
        /*0580*/ 	.word	0x00000000
        /*0584*/ 	.short	0x010a
        /*0586*/ 	.byte	0x3f
	.zero		1


	//   ....[80]....
        /*0588*/ 	.word	0x000066e0
        /*058c*/ 	.word	0x00000008
        /*0590*/ 	.word	0x00000000
        /*0594*/ 	.short	0x010a
        /*0596*/ 	.byte	0x3f
	.zero		1


	//   ....[81]....
        /*0598*/ 	.word	0x00006730
        /*059c*/ 	.word	0x00000009
        /*05a0*/ 	.word	0x00000000
        /*05a4*/ 	.short	0x010a
        /*05a6*/ 	.byte	0x3f
	.zero		1


	//   ....[82]....
        /*05a8*/ 	.word	0x00006780
        /*05ac*/ 	.word	0x00000008
        /*05b0*/ 	.word	0x00000000
        /*05b4*/ 	.short	0x010a
        /*05b6*/ 	.byte	0x3f
	.zero		1


	//   ....[83]....
        /*05b8*/ 	.word	0x000067d0
        /*05bc*/ 	.word	0x0000000b
        /*05c0*/ 	.word	0x00000000
        /*05c4*/ 	.short	0x010a
        /*05c6*/ 	.byte	0x3f
	.zero		1


	//----- nvinfo : EIATTR_NUM_MBARRIERS
	.align		4
.L_35:
        /*05c8*/ 	.byte	0x03, 0x38
        /*05ca*/ 	.short	0x0026


	//----- nvinfo : EIATTR_EXIT_INSTR_OFFSETS
	.align		4
        /*05cc*/ 	.byte	0x04, 0x1c
        /*05ce*/ 	.short	(.L_37 - .L_36)


	//   ....[0]....
.L_36:
        /*05d0*/ 	.word	0x00000b40


	//   ....[1]....
        /*05d4*/ 	.word	0x00001350


	//   ....[2]....
        /*05d8*/ 	.word	0x00004330


	//   ....[3]....
        /*05dc*/ 	.word	0x00004890


	//   ....[4]....
        /*05e0*/ 	.word	0x000060d0


	//----- nvinfo : EIATTR_MAX_THREADS
	.align		4
.L_37:
        /*05e4*/ 	.byte	0x04, 0x05
        /*05e6*/ 	.short	(.L_39 - .L_38)
.L_38:
        /*05e8*/ 	.word	0x00000180
        /*05ec*/ 	.word	0x00000001
        /*05f0*/ 	.word	0x00000001


	//----- nvinfo : EIATTR_CRS_STACK_SIZE
	.align		4
.L_39:
        /*05f4*/ 	.byte	0x04, 0x1e
        /*05f6*/ 	.short	(.L_41 - .L_40)
.L_40:
        /*05f8*/ 	.word	0x00000000


	//----- nvinfo : EIATTR_CBANK_PARAM_SIZE
	.align		4
.L_41:
        /*05fc*/ 	.byte	0x03, 0x19
        /*05fe*/ 	.short	0x0470


	//----- nvinfo : EIATTR_PARAM_CBANK
	.align		4
        /*0600*/ 	.byte	0x04, 0x0a
        /*0602*/ 	.short	(.L_43 - .L_42)
	.align		4
.L_42:
        /*0604*/ 	.word	index@(.nv.constant0._ZN7cutlass13device_kernelINS_4gemm6kernel13GemmUniversalIN4cute5tupleIJiiiiEEENS1_10collective13CollectiveMmaINS1_34MainloopSm90TmaGmmaWarpSpecializedILi18ENS5_IJNS4_1CILi2EEENSA_ILi1EEESC_EEENS1_35KernelTmaWarpSpecializedCooperativeEEENS5_IJNSA_ILi128EEENSA_ILi64EEESH_EEEaNS5_IJlSC_lEEEaSJ_NS4_8TiledMMAINS4_8MMA_AtomIJNS4_4SM904GMMA26MMA_64x64x32_S32S8S8_SS_TNEEEENS4_6LayoutISD_NS5_IJSC_NSA_ILi0EEESR_EEEEENS5_IJNS4_10UnderscoreESU_SU_EEEEENS4_13SM90_TMA_LOADENS4_14ComposedLayoutINS4_7SwizzleILi2ELi4ELi3EEENS4_18smem_ptr_flag_bitsILi8EEENSQ_INS5_IJNSA_ILi8EEESH_EEENS5_IJSH_SC_EEEEEEEvNS4_8identityENS4_23SM90_TMA_LOAD_MULTICASTES17_vS18_EENS_8epilogue10collective6detail29Sm90TmaWarpSpecializedAdapterINS1C_15DefaultEpilogueIaSJ_SJ_NS1B_6thread17LinearCombinationIaLi1EiiLNS1G_9ScaleType4KindE0ELNS_15FloatRoundStyleE2EaEENS1_15EpilogueDefaultEEEEEvvEEEEvNT_6ParamsE)
        /*0608*/ 	.short	0x0210
        /*060a*/ 	.short	0x0470


	//----- nvinfo : EIATTR_SW_WAR
	.align		4
.L_43:
        /*060c*/ 	.byte	0x04, 0x36
        /*060e*/ 	.short	(.L_45 - .L_44)
.L_44:
        /*0610*/ 	.word	0x00000008
.L_45:


//--------------------- .nv.callgraph             --------------------------
	.section	.nv.callgraph,"",@"SHT_CUDA_CALLGRAPH"
	.align	4
	.sectionentsize	8
	.align		4
        /*0000*/ 	.word	0x00000000
	.align		4
        /*0004*/ 	.word	0xffffffff
	.align		4
        /*0008*/ 	.word	index@(_ZN7cutlass13device_kernelINS_4gemm6kernel13GemmUniversalIN4cute5tupleIJiiiiEEENS1_10collective13CollectiveMmaINS1_34MainloopSm90TmaGmmaWarpSpecializedILi18ENS5_IJNS4_1CILi2EEENSA_ILi1EEESC_EEENS1_35KernelTmaWarpSpecializedCooperativeEEENS5_IJNSA_ILi128EEENSA_ILi64EEESH_EEEaNS5_IJlSC_lEEEaSJ_NS4_8TiledMMAINS4_8MMA_AtomIJNS4_4SM904GMMA26MMA_64x64x32_S32S8S8_SS_TNEEEENS4_6LayoutISD_NS5_IJSC_NSA_ILi0EEESR_EEEEENS5_IJNS4_10UnderscoreESU_SU_EEEEENS4_13SM90_TMA_LOADENS4_14ComposedLayoutINS4_7SwizzleILi2ELi4ELi3EEENS4_18smem_ptr_flag_bitsILi8EEENSQ_INS5_IJNSA_ILi8EEESH_EEENS5_IJSH_SC_EEEEEEEvNS4_8identityENS4_23SM90_TMA_LOAD_MULTICASTES17_vS18_EENS_8epilogue10collective6detail29Sm90TmaWarpSpecializedAdapterINS1C_15DefaultEpilogueIaSJ_SJ_NS1B_6thread17LinearCombinationIaLi1EiiLNS1G_9ScaleType4KindE0ELNS_15FloatRoundStyleE2EaEENS1_15EpilogueDefaultEEEEEvvEEEEvNT_6ParamsE)
	.align		4
        /*000c*/ 	.word	index@(__assertfail)
	.align		4
        /*0010*/ 	.word	0x00000000
	.align		4
        /*0014*/ 	.word	0xfffffffe
	.align		4
        /*0018*/ 	.word	0x00000000
	.align		4
        /*001c*/ 	.word	0xfffffffd
	.align		4
        /*0020*/ 	.word	0x00000000
	.align		4
        /*0024*/ 	.word	0xfffffffc


//--------------------- .nv.constant4             --------------------------
	.section	.nv.constant4,"a",@progbits
	.align	8
	.align		8
.nv.constant4:
        /*0000*/ 	.dword	__assertfail
	.align		8
        /*0008*/ 	.dword	__unnamed_1
	.align		8
        /*0010*/ 	.dword	_ZN40_INTERNAL_72b0b0a1_4_k_cu_1940cf12_149474cuda3std3__45__cpo5beginE
	.align		8
        /*0018*/ 	.dword	_ZN40_INTERNAL_72b0b0a1_4_k_cu_1940cf12_149474cuda3std3__45__cpo3endE
	.align		8
        /*0020*/ 	.dword	_ZN40_INTERNAL_72b0b0a1_4_k_cu_1940cf12_149474cuda3std3__45__cpo6cbeginE
	.align		8
        /*0028*/ 	.dword	_ZN40_INTERNAL_72b0b0a1_4_k_cu_1940cf12_149474cuda3std3__45__cpo4cendE
	.align		8
        /*0030*/ 	.dword	_ZN40_INTERNAL_72b0b0a1_4_k_cu_1940cf12_149474cuda3std3__442_GLOBAL__N__72b0b0a1_4_k_cu_1940cf12_149476ignoreE
	.align		8
        /*0038*/ 	.dword	_ZN40_INTERNAL_72b0b0a1_4_k_cu_1940cf12_149474cuda3std3__419piecewise_constructE
	.align		8
        /*0040*/ 	.dword	_ZN40_INTERNAL_72b0b0a1_4_k_cu_1940cf12_149474cuda3std3__48in_placeE
	.align		8
        /*0048*/ 	.dword	_ZN40_INTERNAL_72b0b0a1_4_k_cu_1940cf12_149474cuda3std6ranges3__45__cpo4swapE
	.align		8
        /*0050*/ 	.dword	_ZN40_INTERNAL_72b0b0a1_4_k_cu_1940cf12_149474cuda3std6ranges3__45__cpo9iter_moveE
	.align		8
        /*0058*/ 	.dword	_ZN40_INTERNAL_72b0b0a1_4_k_cu_1940cf12_149474cute7productE
	.align		8
        /*0060*/ 	.dword	_ZN40_INTERNAL_72b0b0a1_4_k_cu_1940cf12_149474cute1_E
	.align		8
        /*0068*/ 	.dword	$str$22
	.align		8
        /*0070*/ 	.dword	$str$23


//--------------------- .text._ZN7cutlass13device_kernelINS_4gemm6kernel13GemmUniversalIN4cute5tupleIJiiiiEEENS1_10collective13CollectiveMmaINS1_34MainloopSm90TmaGmmaWarpSpecializedILi18ENS5_IJNS4_1CILi2EEENSA_ILi1EEESC_EEENS1_35KernelTmaWarpSpecializedCooperativeEEENS5_IJNSA_ILi128EEENSA_ILi64EEESH_EEEaNS5_IJlSC_lEEEaSJ_NS4_8TiledMMAINS4_8MMA_AtomIJNS4_4SM904GMMA26MMA_64x64x32_S32S8S8_SS_TNEEEENS4_6LayoutISD_NS5_IJSC_NSA_ILi0EEESR_EEEEENS5_IJNS4_10UnderscoreESU_SU_EEEEENS4_13SM90_TMA_LOADENS4_14ComposedLayoutINS4_7SwizzleILi2ELi4ELi3EEENS4_18smem_ptr_flag_bitsILi8EEENSQ_INS5_IJNSA_ILi8EEESH_EEENS5_IJSH_SC_EEEEEEEvNS4_8identityENS4_23SM90_TMA_LOAD_MULTICASTES17_vS18_EENS_8epilogue10collective6detail29Sm90TmaWarpSpecializedAdapterINS1C_15DefaultEpilogueIaSJ_SJ_NS1B_6thread17LinearCombinationIaLi1EiiLNS1G_9ScaleType4KindE0ELNS_15FloatRoundStyleE2EaEENS1_15EpilogueDefaultEEEEEvvEEEEvNT_6ParamsE --------------------------
	.section	.text._ZN7cutlass13device_kernelINS_4gemm6kernel13GemmUniversalIN4cute5tupleIJiiiiEEENS1_10collective13CollectiveMmaINS1_34MainloopSm90TmaGmmaWarpSpecializedILi18ENS5_IJNS4_1CILi2EEENSA_ILi1EEESC_EEENS1_35KernelTmaWarpSpecializedCooperativeEEENS5_IJNSA_ILi128EEENSA_ILi64EEESH_EEEaNS5_IJlSC_lEEEaSJ_NS4_8TiledMMAINS4_8MMA_AtomIJNS4_4SM904GMMA26MMA_64x64x32_S32S8S8_SS_TNEEEENS4_6LayoutISD_NS5_IJSC_NSA_ILi0EEESR_EEEEENS5_IJNS4_10UnderscoreESU_SU_EEEEENS4_13SM90_TMA_LOADENS4_14ComposedLayoutINS4_7SwizzleILi2ELi4ELi3EEENS4_18smem_ptr_flag_bitsILi8EEENSQ_INS5_IJNSA_ILi8EEESH_EEENS5_IJSH_SC_EEEEEEEvNS4_8identityENS4_23SM90_TMA_LOAD_MULTICASTES17_vS18_EENS_8epilogue10collective6detail29Sm90TmaWarpSpecializedAdapterINS1C_15DefaultEpilogueIaSJ_SJ_NS1B_6thread17LinearCombinationIaLi1EiiLNS1G_9ScaleType4KindE0ELNS_15FloatRoundStyleE2EaEENS1_15EpilogueDefaultEEEEEvvEEEEvNT_6ParamsE,"ax",@progbits
	.align	128
.text._ZN7cutlass13device_kernelINS_4gemm6kernel13GemmUniversalIN4cute5tupleIJiiiiEEENS1_10collective13CollectiveMmaINS1_34MainloopSm90TmaGmmaWarpSpecializedILi18ENS5_IJNS4_1CILi2EEENSA_ILi1EEESC_EEENS1_35KernelTmaWarpSpecializedCooperativeEEENS5_IJNSA_ILi128EEENSA_ILi64EEESH_EEEaNS5_IJlSC_lEEEaSJ_NS4_8TiledMMAINS4_8MMA_AtomIJNS4_4SM904GMMA26MMA_64x64x32_S32S8S8_SS_TNEEEENS4_6LayoutISD_NS5_IJSC_NSA_ILi0EEESR_EEEEENS5_IJNS4_10UnderscoreESU_SU_EEEEENS4_13SM90_TMA_LOADENS4_14ComposedLayoutINS4_7SwizzleILi2ELi4ELi3EEENS4_18smem_ptr_flag_bitsILi8EEENSQ_INS5_IJNSA_ILi8EEESH_EEENS5_IJSH_SC_EEEEEEEvNS4_8identityENS4_23SM90_TMA_LOAD_MULTICASTES17_vS18_EENS_8epilogue10collective6detail29Sm90TmaWarpSpecializedAdapterINS1C_15DefaultEpilogueIaSJ_SJ_NS1B_6thread17LinearCombinationIaLi1EiiLNS1G_9ScaleType4KindE0ELNS_15FloatRoundStyleE2EaEENS1_15EpilogueDefaultEEEEEvvEEEEvNT_6ParamsE:
        .type           _ZN7cutlass13device_kernelINS_4gemm6kernel13GemmUniversalIN4cute5tupleIJiiiiEEENS1_10collective13CollectiveMmaINS1_34MainloopSm90TmaGmmaWarpSpecializedILi18ENS5_IJNS4_1CILi2EEENSA_ILi1EEESC_EEENS1_35KernelTmaWarpSpecializedCooperativeEEENS5_IJNSA_ILi128EEENSA_ILi64EEESH_EEEaNS5_IJlSC_lEEEaSJ_NS4_8TiledMMAINS4_8MMA_AtomIJNS4_4SM904GMMA26MMA_64x64x32_S32S8S8_SS_TNEEEENS4_6LayoutISD_NS5_IJSC_NSA_ILi0EEESR_EEEEENS5_IJNS4_10UnderscoreESU_SU_EEEEENS4_13SM90_TMA_LOADENS4_14ComposedLayoutINS4_7SwizzleILi2ELi4ELi3EEENS4_18smem_ptr_flag_bitsILi8EEENSQ_INS5_IJNSA_ILi8EEESH_EEENS5_IJSH_SC_EEEEEEEvNS4_8identityENS4_23SM90_TMA_LOAD_MULTICASTES17_vS18_EENS_8epilogue10collective6detail29Sm90TmaWarpSpecializedAdapterINS1C_15DefaultEpilogueIaSJ_SJ_NS1B_6thread17LinearCombinationIaLi1EiiLNS1G_9ScaleType4KindE0ELNS_15FloatRoundStyleE2EaEENS1_15EpilogueDefaultEEEEEvvEEEEvNT_6ParamsE,@function
        .size           _ZN7cutlass13device_kernelINS_4gemm6kernel13GemmUniversalIN4cute5tupleIJiiiiEEENS1_10collective13CollectiveMmaINS1_34MainloopSm90TmaGmmaWarpSpecializedILi18ENS5_IJNS4_1CILi2EEENSA_ILi1EEESC_EEENS1_35KernelTmaWarpSpecializedCooperativeEEENS5_IJNSA_ILi128EEENSA_ILi64EEESH_EEEaNS5_IJlSC_lEEEaSJ_NS4_8TiledMMAINS4_8MMA_AtomIJNS4_4SM904GMMA26MMA_64x64x32_S32S8S8_SS_TNEEEENS4_6LayoutISD_NS5_IJSC_NSA_ILi0EEESR_EEEEENS5_IJNS4_10UnderscoreESU_SU_EEEEENS4_13SM90_TMA_LOADENS4_14ComposedLayoutINS4_7SwizzleILi2ELi4ELi3EEENS4_18smem_ptr_flag_bitsILi8EEENSQ_INS5_IJNSA_ILi8EEESH_EEENS5_IJSH_SC_EEEEEEEvNS4_8identityENS4_23SM90_TMA_LOAD_MULTICASTES17_vS18_EENS_8epilogue10collective6detail29Sm90TmaWarpSpecializedAdapterINS1C_15DefaultEpilogueIaSJ_SJ_NS1B_6thread17LinearCombinationIaLi1EiiLNS1G_9ScaleType4KindE0ELNS_15FloatRoundStyleE2EaEENS1_15EpilogueDefaultEEEEEvvEEEEvNT_6ParamsE,(.L_x_168 - _ZN7cutlass13device_kernelINS_4gemm6kernel13GemmUniversalIN4cute5tupleIJiiiiEEENS1_10collective13CollectiveMmaINS1_34MainloopSm90TmaGmmaWarpSpecializedILi18ENS5_IJNS4_1CILi2EEENSA_ILi1EEESC_EEENS1_35KernelTmaWarpSpecializedCooperativeEEENS5_IJNSA_ILi128EEENSA_ILi64EEESH_EEEaNS5_IJlSC_lEEEaSJ_NS4_8TiledMMAINS4_8MMA_AtomIJNS4_4SM904GMMA26MMA_64x64x32_S32S8S8_SS_TNEEEENS4_6LayoutISD_NS5_IJSC_NSA_ILi0EEESR_EEEEENS5_IJNS4_10UnderscoreESU_SU_EEEEENS4_13SM90_TMA_LOADENS4_14ComposedLayoutINS4_7SwizzleILi2ELi4ELi3EEENS4_18smem_ptr_flag_bitsILi8EEENSQ_INS5_IJNSA_ILi8EEESH_EEENS5_IJSH_SC_EEEEEEEvNS4_8identityENS4_23SM90_TMA_LOAD_MULTICASTES17_vS18_EENS_8epilogue10collective6detail29Sm90TmaWarpSpecializedAdapterINS1C_15DefaultEpilogueIaSJ_SJ_NS1B_6thread17LinearCombinationIaLi1EiiLNS1G_9ScaleType4KindE0ELNS_15FloatRoundStyleE2EaEENS1_15EpilogueDefaultEEEEEvvEEEEvNT_6ParamsE)
        .other          _ZN7cutlass13device_kernelINS_4gemm6kernel13GemmUniversalIN4cute5tupleIJiiiiEEENS1_10collective13CollectiveMmaINS1_34MainloopSm90TmaGmmaWarpSpecializedILi18ENS5_IJNS4_1CILi2EEENSA_ILi1EEESC_EEENS1_35KernelTmaWarpSpecializedCooperativeEEENS5_IJNSA_ILi128EEENSA_ILi64EEESH_EEEaNS5_IJlSC_lEEEaSJ_NS4_8TiledMMAINS4_8MMA_AtomIJNS4_4SM904GMMA26MMA_64x64x32_S32S8S8_SS_TNEEEENS4_6LayoutISD_NS5_IJSC_NSA_ILi0EEESR_EEEEENS5_IJNS4_10UnderscoreESU_SU_EEEEENS4_13SM90_TMA_LOADENS4_14ComposedLayoutINS4_7SwizzleILi2ELi4ELi3EEENS4_18smem_ptr_flag_bitsILi8EEENSQ_INS5_IJNSA_ILi8EEESH_EEENS5_IJSH_SC_EEEEEEEvNS4_8identityENS4_23SM90_TMA_LOAD_MULTICASTES17_vS18_EENS_8epilogue10collective6detail29Sm90TmaWarpSpecializedAdapterINS1C_15DefaultEpilogueIaSJ_SJ_NS1B_6thread17LinearCombinationIaLi1EiiLNS1G_9ScaleType4KindE0ELNS_15FloatRoundStyleE2EaEENS1_15EpilogueDefaultEEEEEvvEEEEvNT_6ParamsE,@"STO_CUDA_ENTRY STV_DEFAULT"
_ZN7cutlass13device_kernelINS_4gemm6kernel13GemmUniversalIN4cute5tupleIJiiiiEEENS1_10collective13CollectiveMmaINS1_34MainloopSm90TmaGmmaWarpSpecializedILi18ENS5_IJNS4_1CILi2EEENSA_ILi1EEESC_EEENS1_35KernelTmaWarpSpecializedCooperativeEEENS5_IJNSA_ILi128EEENSA_ILi64EEESH_EEEaNS5_IJlSC_lEEEaSJ_NS4_8TiledMMAINS4_8MMA_AtomIJNS4_4SM904GMMA26MMA_64x64x32_S32S8S8_SS_TNEEEENS4_6LayoutISD_NS5_IJSC_NSA_ILi0EEESR_EEEEENS5_IJNS4_10UnderscoreESU_SU_EEEEENS4_13SM90_TMA_LOADENS4_14ComposedLayoutINS4_7SwizzleILi2ELi4ELi3EEENS4_18smem_ptr_flag_bitsILi8EEENSQ_INS5_IJNSA_ILi8EEESH_EEENS5_IJSH_SC_EEEEEEEvNS4_8identityENS4_23SM90_TMA_LOAD_MULTICASTES17_vS18_EENS_8epilogue10collective6detail29Sm90TmaWarpSpecializedAdapterINS1C_15DefaultEpilogueIaSJ_SJ_NS1B_6thread17LinearCombinationIaLi1EiiLNS1G_9ScaleType4KindE0ELNS_15FloatRoundStyleE2EaEENS1_15EpilogueDefaultEEEEEvvEEEEvNT_6ParamsE:
[----:B------:R-:W0:Y:S01]  /*0000*/  LDC R1, c[0x0][0x28] ;  /* 0x00000a00ff017b82 */ /* 0x000e220000000800 */
[----:B------:R-:W1:Y:S01]  /*0010*/  S2R R18, SR_TID.X ;  /* 0x0000000000127919 */ /* 0x000e620000002100 */
[----:B------:R-:W-:Y:S01]  /*0020*/  ELECT P0, URZ, PT ;  /* 0x00000000003f782f */ /* 0x000fe20003800000 */
[----:B------:R-:W-:Y:S01]  /*0030*/  BSSY B0, `(.L_x_0) ;  /* 0x000000f000007945 */ /* 0x000fe20003800000 */
[--C-:B-1----:R-:W-:Y:S02]  /*0040*/  SHF.R.U32.HI R0, RZ, 0x5, R18.reuse ;  /* 0x00000005ff007819 */ /* 0x102fe40000011612 */
[----:B------:R-:W-:-:S03]  /*0050*/  SHF.R.U32.HI R3, RZ, 0x7, R18 ;  /* 0x00000007ff037819 */ /* 0x000fc60000011612 */
[----:B------:R-:W1:Y:S04]  /*0060*/  SHFL.IDX PT, R2, R0, RZ, 0x1f ;  /* 0x00001fff00027589 */ /* 0x000e6800000e0000 */
[----:B------:R2:W3:Y:S01]  /*0070*/  SHFL.IDX PT, R5, R3, RZ, 0x1f ;  /* 0x00001fff03057589 */ /* 0x0004e200000e0000 */
[----:B-1----:R-:W-:-:S13]  /*0080*/  ISETP.NE.OR P0, PT, R2, RZ, !P0 ;  /* 0x000000ff0200720c */ /* 0x002fda0004705670 */
[----:B0-23--:R-:W-:Y:S05]  /*0090*/  @P0 BRA `(.L_x_1) ;  /* 0x0000000000200947 */ /* 0x00dfea0003800000 */
[----:B------:R-:W-:Y:S02]  /*00a0*/  ULDC.64 UR4, c[0x0][0x198] ;  /* 0x0000660000047ab9 */ /* 0x000fe40000000a00 */
[----:B------:R-:W-:Y:S02]  /*00b0*/  UIADD3 UR6, UP0, UR4, 0xf0, URZ ;  /* 0x000000f004067890 */ /* 0x000fe4000ff1e03f */
[----:B------:R-:W-:Y:S02]  /*00c0*/  UIADD3 UR4, UP1, UR4, 0x1f0, URZ ;  /* 0x000001f004047890 */ /* 0x000fe4000ff3e03f */
[----:B------:R-:W-:Y:S02]  /*00d0*/  UIADD3.X UR7, URZ, UR5, URZ, UP0, !UPT ;  /* 0x000000053f077290 */ /* 0x000fe400087fe43f */
[----:B------:R-:W-:-:S07]  /*00e0*/  UIADD3.X UR5, URZ, UR5, URZ, UP1, !UPT ;  /* 0x000000053f057290 */ /* 0x000fce0008ffe43f */
[----:B------:R0:W-:Y:S02]  /*00f0*/  UTMACCTL.PF [UR6] ;  /* 0x00000000060079b9 */ /* 0x0001e40008040000 */
[----:B------:R0:W-:Y:S02]  /*0100*/  UTMACCTL.PF [UR4] ;  /* 0x00000000040079b9 */ /* 0x0001e40008040000 */
[----:B0-----:R-:W-:Y:S01]  /*0110*/  NOP ;  /* 0x0000000000007918 */ /* 0x001fe20000000000 */
.L_x_1:
[----:B------:R-:W-:Y:S05]  /*0120*/  BSYNC B0 ;  /* 0x0000000000007941 */ /* 0x000fea0003800000 */
.L_x_0:
[----:B------:R-:W0:Y:S02]  /*0130*/  SHFL.IDX PT, R3, R0, RZ, 0x1f ;  /* 0x00001fff00037589 */ /* 0x000e2400000e0000 */
[----:B0-----:R-:W-:-:S13]  /*0140*/  ISETP.NE.AND P0, PT, R3, RZ, PT ;  /* 0x000000ff0300720c */ /* 0x001fda0003f05270 */
[----:B------:R-:W-:Y:S05]  /*0150*/  @P0 BRA `(.L_x_2) ;  /* 0x0000000000d40947 */ /* 0x000fea0003800000 */
[----:B------:R-:W-:Y:S01]  /*0160*/  ELECT P0, URZ, PT ;  /* 0x00000000003f782f */ /* 0x000fe20003800000 */
[----:B------:R-:W-:-:S12]  /*0170*/  BSSY B0, `(.L_x_2) ;  /* 0x0000033000007945 */ /* 0x000fd80003800000 */
[----:B------:R-:W-:Y:S05]  /*0180*/  @!P0 BRA `(.L_x_3) ;  /* 0x0000000000c48947 */ /* 0x000fea0003800000 */
[----:B------:R-:W0:Y:S01]  /*0190*/  S2UR UR8, SR_CgaCtaId ;  /* 0x00000000000879c3 */ /* 0x000e220000008800 */
[----:B------:R-:W-:Y:S01]  /*01a0*/  UMOV UR4, 0x400 ;  /* 0x0000040000047882 */ /* 0x000fe20000000000 */
[----:B------:R-:W-:Y:S01]  /*01b0*/  UMOV UR5, 0x1 ;  /* 0x0000000100057882 */ /* 0x000fe20000000000 */
[----:B------:R-:W-:Y:S02]  /*01c0*/  UMOV UR6, 0x4 ;  /* 0x0000000400067882 */ /* 0x000fe40000000000 */
[----:B------:R-:W-:-:S04]  /*01d0*/  UIADD3 UR6, -UR6, 0x100000, URZ ;  /* 0x0010000006067890 */ /* 0x000fc8000fffe13f */
[----:B------:R-:W-:Y:S02]  /*01e0*/  USHF.L.U32 UR7, UR6, 0xb, URZ ;  /* 0x0000000b06077899 */ /* 0x000fe4000800063f */
[----:B------:R-:W-:Y:S02]  /*01f0*/  USHF.L.U32 UR6, UR6, 0x1, URZ ;  /* 0x0000000106067899 */ /* 0x000fe4000800063f */
[----:B0-----:R-:W-:Y:S02]  /*0200*/  ULEA UR8, UR8, UR4, 0x18 ;  /* 0x0000000408087291 */ /* 0x001fe4000f8ec03f */
[----:B------:R-:W-:-:S04]  /*0210*/  UIADD3 UR4, -UR5, 0x100000, URZ ;  /* 0x0010000005047890 */ /* 0x000fc8000fffe13f */
[----:B------:R-:W-:Y:S02]  /*0220*/  USHF.L.U32 UR5, UR4, 0xb, URZ ;  /* 0x0000000b04057899 */ /* 0x000fe4000800063f */
[----:B------:R-:W-:Y:S01]  /*0230*/  USHF.L.U32 UR4, UR4, 0x1, URZ ;  /* 0x0000000104047899 */ /* 0x000fe2000800063f */
[----:B------:R-:W0:Y:S11]  /*0240*/  FENCE.VIEW.ASYNC.S ;  /* 0x00000000000073c6 */ /* 0x000e360000000000 */
[----:B0-----:R0:W1:Y:S01]  /*0250*/  SYNCS.EXCH.64 URZ, [UR8], UR4 ;  /* 0x00000004083f75b2 */ /* 0x0010620008000100 */
[----:B------:R0:W2:Y:S01]  /*0260*/  SYNCS.EXCH.64 URZ, [UR8+0x90], UR6 ;  /* 0x00009006083f75b2 */ /* 0x0000a20008000100 */
[----:B------:R0:W3:Y:S01]  /*0270*/  SYNCS.EXCH.64 URZ, [UR8+0x8], UR4 ;  /* 0x00000804083f75b2 */ /* 0x0000e20008000100 */
[----:B------:R0:W4:Y:S01]  /*0280*/  SYNCS.EXCH.64 URZ, [UR8+0x98], UR6 ;  /* 0x00009806083f75b2 */ /* 0x0001220008000100 */
[----:B------:R0:W0:Y:S01]  /*0290*/  SYNCS.EXCH.64 URZ, [UR8+0x10], UR4 ;  /* 0x00001004083f75b2 */ /* 0x0000220008000100 */
        /* <DEDUP_REMOVED lines=31> */
[----:B-1234-:R-:W-:Y:S01]  /*0490*/  NOP ;  /* 0x0000000000007918 */ /* 0x01efe20000000000 */
.L_x_3:
[----:B0-----:R-:W-:Y:S05]  /*04a0*/  BSYNC B0 ;  /* 0x0000000000007941 */ /* 0x001fea0003800000 */
.L_x_2:
[----:B------:R-:W-:Y:S01]  /*04b0*/  SHF.R.S32.HI R7, RZ, 0x1f, R18 ;  /* 0x0000001fff077819 */ /* 0x000fe20000011412 */
[----:B------:R-:W0:Y:S01]  /*04c0*/  SHFL.IDX PT, R0, R0, RZ, 0x1f ;  /* 0x00001fff00007589 */ /* 0x000e2200000e0000 */
[----:B------:R-:W1:Y:S01]  /*04d0*/  S2UR UR8, SR_CTAID.X ;  /* 0x00000000000879c3 */ /* 0x000e620000002500 */
[----:B------:R-:W-:Y:S02]  /*04e0*/  ELECT P0, URZ, PT ;  /* 0x00000000003f782f */ /* 0x000fe40003800000 */
[----:B------:R-:W-:Y:S01]  /*04f0*/  LEA.HI R7, R7, R18, RZ, 0x7 ;  /* 0x0000001207077211 */ /* 0x000fe200078f38ff */
[----:B------:R-:W2:Y:S01]  /*0500*/  S2R R4, SR_CTAID.Y ;  /* 0x0000000000047919 */ /* 0x000ea20000002600 */
[----:B------:R-:W-:Y:S01]  /*0510*/  SHF.R.S32.HI R8, RZ, 0x1f, R3 ;  /* 0x0000001fff087819 */ /* 0x000fe20000011403 */
[----:B------:R-:W-:Y:S01]  /*0520*/  ULDC UR4, c[0x0][0x150] ;  /* 0x0000540000047ab9 */ /* 0x000fe20000000800 */
[----:B------:R-:W-:Y:S01]  /*0530*/  LOP3.LUT R7, R7, 0xffffff80, RZ, 0xc0, !PT ;  /* 0xffffff8007077812 */ /* 0x000fe200078ec0ff */
[----:B------:R-:W-:Y:S01]  /*0540*/  NOP ;  /* 0x0000000000007918 */ /* 0x000fe20000000000 */
[----:B------:R-:W-:Y:S01]  /*0550*/  LEA.HI R8, R8, R3, RZ, 0x2 ;  /* 0x0000000308087211 */ /* 0x000fe200078f10ff */
[----:B------:R-:W3:Y:S01]  /*0560*/  LDC R10, c[0x0][0x144] ;  /* 0x00005100ff0a7b82 */ /* 0x000ee20000000800 */
[----:B------:R-:W-:Y:S01]  /*0570*/  NOP ;  /* 0x0000000000007918 */ /* 0x000fe20000000000 */
[----:B------:R-:W-:Y:S01]  /*0580*/  IMAD.IADD R6, R18, 0x1, -R7 ;  /* 0x0000000112067824 */ /* 0x000fe200078e0a07 */
[----:B------:R-:W-:Y:S01]  /*0590*/  LOP3.LUT R8, R8, 0x3ffffffc, RZ, 0xc0, !PT ;  /* 0x3ffffffc08087812 */ /* 0x000fe200078ec0ff */
[----:B------:R-:W-:Y:S01]  /*05a0*/  IMAD.MOV.U32 R23, RZ, RZ, 0x1 ;  /* 0x00000001ff177424 */ /* 0x000fe200078e00ff */
[----:B------:R-:W-:-:S02]  /*05b0*/  ISETP.NE.AND P3, PT, R5, RZ, PT ;  /* 0x000000ff0500720c */ /* 0x000fc40003f65270 */
[----:B------:R-:W-:Y:S01]  /*05c0*/  SHF.R.S32.HI R7, RZ, 0x1f, R6 ;  /* 0x0000001fff077819 */ /* 0x000fe20000011406 */
[----:B------:R-:W-:Y:S01]  /*05d0*/  IMAD.IADD R8, R3, 0x1, -R8 ;  /* 0x0000000103087824 */ /* 0x000fe200078e0a08 */
[----:B------:R-:W4:Y:S02]  /*05e0*/  LDC R13, c[0x0][0x140] ;  /* 0x00005000ff0d7b82 */ /* 0x000f240000000800 */
[----:B------:R-:W-:Y:S02]  /*05f0*/  LEA.HI R7, R7, R6, RZ, 0x3 ;  /* 0x0000000607077211 */ /* 0x000fe400078f18ff */
[----:B0-----:R-:W-:Y:S02]  /*0600*/  ISETP.NE.OR P0, PT, R0, RZ, !P0 ;  /* 0x000000ff0000720c */ /* 0x001fe40004705670 */
[--C-:B------:R-:W-:Y:S02]  /*0610*/  SHF.R.S32.HI R0, RZ, 0x3, R7.reuse ;  /* 0x00000003ff007819 */ /* 0x100fe40000011407 */
[----:B------:R-:W-:-:S02]  /*0620*/  SHF.R.S32.HI R7, RZ, 0x1f, R7 ;  /* 0x0000001fff077819 */ /* 0x000fc40000011407 */
[----:B-1----:R-:W-:Y:S02]  /*0630*/  I2FP.F32.U32 R9, UR8 ;  /* 0x0000000800097c45 */ /* 0x002fe40008201000 */
[----:B------:R-:W-:-:S03]  /*0640*/  LEA.HI R7, R7, R0, RZ, 0x2 ;  /* 0x0000000007077211 */ /* 0x000fc600078f10ff */
[----:B------:R-:W-:Y:S01]  /*0650*/  FMUL R9, R9, UR4 ;  /* 0x0000000409097c20 */ /* 0x000fe20008400000 */
[----:B------:R-:W-:Y:S01]  /*0660*/  LOP3.LUT R7, R7, 0xfffffffc, RZ, 0xc0, !PT ;  /* 0xfffffffc07077812 */ /* 0x000fe200078ec0ff */
[----:B------:R-:W-:Y:S01]  /*0670*/  VOTEU.ALL UP0, P0 ;  /* 0x00000000003f7886 */ /* 0x000fe20000000000 */
[----:B--2---:R-:W-:Y:S01]  /*0680*/  I2FP.F32.U32 R3, R4 ;  /* 0x0000000400037245 */ /* 0x004fe20000201000 */
[----:B------:R-:W-:Y:S01]  /*0690*/  ULDC UR4, c[0x0][0x154] ;  /* 0x0000550000047ab9 */ /* 0x000fe20000000800 */
[----:B------:R-:W-:Y:S01]  /*06a0*/  VOTEU.ALL UP1, P0 ;  /* 0x00000000003f7886 */ /* 0x000fe20000020000 */
[----:B------:R-:W0:Y:S01]  /*06b0*/  F2I.U32.TRUNC.NTZ R9, R9 ;  /* 0x0000000900097305 */ /* 0x000e22000020f000 */
[----:B------:R-:W-:Y:S01]  /*06c0*/  IMAD.IADD R7, R0, 0x1, -R7 ;  /* 0x0000000100077824 */ /* 0x000fe200078e0a07 */
[----:B------:R-:W1:Y:S01]  /*06d0*/  @!UP0 S2UR UR7, SR_CgaCtaId ;  /* 0x00000000000789c3 */ /* 0x000e620000008800 */
[----:B------:R-:W-:Y:S01]  /*06e0*/  FMUL R12, R3, UR4 ;  /* 0x00000004030c7c20 */ /* 0x000fe20008400000 */
[----:B------:R-:W-:Y:S01]  /*06f0*/  UMOV UR4, 0x20 ;  /* 0x0000002000047882 */ /* 0x000fe20000000000 */
[----:B------:R-:W-:Y:S01]  /*0700*/  IMAD R8, R8, 0x4, R7 ;  /* 0x0000000408087824 */ /* 0x000fe200078e0207 */
[----:B------:R-:W-:Y:S01]  /*0710*/  @!UP0 UMOV UR6, 0x400 ;  /* 0x0000040000068882 */ /* 0x000fe20000000000 */
[----:B------:R-:W-:-:S04]  /*0720*/  @!UP0 UIADD3 UR4, -UR4, 0x100000, URZ ;  /* 0x0010000004048890 */ /* 0x000fc8000fffe13f */
[----:B------:R-:W-:Y:S02]  /*0730*/  @!UP0 USHF.L.U32 UR5, UR4, 0xb, URZ ;  /* 0x0000000b04058899 */ /* 0x000fe4000800063f */
[----:B------:R-:W-:Y:S01]  /*0740*/  @!UP0 USHF.L.U32 UR4, UR4, 0x1, URZ ;  /* 0x0000000104048899 */ /* 0x000fe2000800063f */
[----:B----4-:R-:W-:Y:S01]  /*0750*/  ISETP.EQ.U32.AND P2, PT, R13, 0x1, PT ;  /* 0x000000010d00780c */ /* 0x010fe20003f42070 */
[----:B------:R-:W2:Y:S01]  /*0760*/  F2I.U32.TRUNC.NTZ R12, R12 ;  /* 0x0000000c000c7305 */ /* 0x000ea2000020f000 */
[----:B------:R-:W-:Y:S01]  /*0770*/  LEA.HI R0, R8, R8, RZ, 0x1 ;  /* 0x0000000808007211 */ /* 0x000fe200078f08ff */
[----:B------:R-:W4:Y:S03]  /*0780*/  LDC R7, c[0x0][0x148] ;  /* 0x00005200ff077b82 */ /* 0x000f260000000800 */
[----:B------:R-:W-:Y:S01]  /*0790*/  LOP3.LUT R11, R0, 0xfffffffe, RZ, 0xc0, !PT ;  /* 0xfffffffe000b7812 */ /* 0x000fe200078ec0ff */
[----:B0-----:R-:W-:Y:S01]  /*07a0*/  IMAD.MOV R15, RZ, RZ, -R9 ;  /* 0x000000ffff0f7224 */ /* 0x001fe200078e0a09 */
[----:B------:R-:W-:-:S03]  /*07b0*/  SHF.R.S32.HI R9, RZ, 0x1f, R2 ;  /* 0x0000001fff097819 */ /* 0x000fc60000011402 */
[----:B---3--:R-:W-:Y:S01]  /*07c0*/  IMAD R3, R10, R15, UR8 ;  /* 0x000000080a037e24 */ /* 0x008fe2000f8e020f */
[----:B------:R-:W-:Y:S01]  /*07d0*/  LEA.HI R9, R9, R2, RZ, 0x2 ;  /* 0x0000000209097211 */ /* 0x000fe200078f10ff */
[C---:B------:R-:W-:Y:S02]  /*07e0*/  IMAD.IADD R0, R8.reuse, 0x1, -R11 ;  /* 0x0000000108007824 */ /* 0x040fe400078e0a0b */
[----:B------:R-:W-:Y:S01]  /*07f0*/  IMAD.SHL.U32 R11, R8, 0x4, RZ ;  /* 0x00000004080b7824 */ /* 0x000fe200078e00ff */
[----:B------:R-:W-:Y:S01]  /*0800*/  LOP3.LUT R9, R9, 0xfffffffc, RZ, 0xc0, !PT ;  /* 0xfffffffc09097812 */ /* 0x000fe200078ec0ff */
[----:B--2---:R-:W-:Y:S01]  /*0810*/  IMAD.MOV R24, RZ, RZ, -R12 ;  /* 0x000000ffff187224 */ /* 0x004fe200078e0a0c */
[----:B------:R-:W-:Y:S01]  /*0820*/  ISETP.NE.AND P4, PT, R0, R3, PT ;  /* 0x000000030000720c */ /* 0x000fe20003f85270 */
[----:B-1----:R-:W-:Y:S01]  /*0830*/  @!UP0 ULEA UR6, UR7, UR6, 0x18 ;  /* 0x0000000607068291 */ /* 0x002fe2000f8ec03f */
[----:B------:R-:W-:Y:S01]  /*0840*/  LOP3.LUT R22, R8, 0xc, R11, 0x78, !PT ;  /* 0x0000000c08167812 */ /* 0x000fe200078e780b */
[----:B------:R-:W-:Y:S01]  /*0850*/  IMAD.IADD R0, R2, 0x1, -R9 ;  /* 0x0000000102007824 */ /* 0x000fe200078e0a09 */
[----:B------:R-:W-:Y:S01]  /*0860*/  VOTEU.ALL UP0, P0 ;  /* 0x00000000003f7886 */ /* 0x000fe20000000000 */
[----:B------:R-:W-:Y:S01]  /*0870*/  LOP3.LUT P0, RZ, R6, 0x7, RZ, 0xc0, !PT ;  /* 0x0000000706ff7812 */ /* 0x000fe2000780c0ff */
[----:B------:R-:W-:-:S02]  /*0880*/  VIADD R6, R5, 0xffffffff ;  /* 0xffffffff05067836 */ /* 0x000fc40000000000 */
[----:B------:R-:W-:Y:S01]  /*0890*/  ISETP.NE.AND P1, PT, R0, 0x3, PT ;  /* 0x000000030000780c */ /* 0x000fe20003f25270 */
[----:B----4-:R-:W-:Y:S01]  /*08a0*/  IMAD R9, R7, R24, R4 ;  /* 0x0000001807097224 */ /* 0x010fe200078e0204 */
[----:B------:R-:W-:Y:S02]  /*08b0*/  ISETP.LT.U32.AND P0, PT, R22, 0x2, !P0 ;  /* 0x000000021600780c */ /* 0x000fe40004701070 */
[----:B------:R-:W-:Y:S01]  /*08c0*/  ISETP.EQ.OR P1, PT, R0, RZ, !P1 ;  /* 0x000000ff0000720c */ /* 0x000fe20004f22670 */
[----:B------:R-:W0:Y:S02]  /*08d0*/  FENCE.VIEW.ASYNC.S ;  /* 0x00000000000073c6 */ /* 0x000e240000000000 */
[----:B0-----:R0:W1:Y:S01]  /*08e0*/  @!UP0 SYNCS.EXCH.64 URZ, [UR6+0x130], UR4 ;  /* 0x00013004063f85b2 */ /* 0x0010620008000100 */
[----:B------:R-:W-:Y:S02]  /*08f0*/  @P4 LEA.HI R2, R22, R22, RZ, 0x1 ;  /* 0x0000001616024211 */ /* 0x000fe400078f08ff */
[----:B------:R-:W-:-:S02]  /*0900*/  ISETP.EQ.AND P1, PT, R5, RZ, P1 ;  /* 0x000000ff0500720c */ /* 0x000fc40000f22270 */
[----:B------:R-:W-:Y:S02]  /*0910*/  @P4 SHF.R.S32.HI R2, RZ, 0x1, R2 ;  /* 0x00000001ff024819 */ /* 0x000fe40000011402 */
[----:B------:R-:W-:Y:S02]  /*0920*/  ISETP.GE.U32.AND P6, PT, R6, 0x2, PT ;  /* 0x000000020600780c */ /* 0x000fe40003fc6070 */
[----:B------:R-:W-:Y:S02]  /*0930*/  @P4 ISETP.NE.AND P5, PT, R2, R9, PT ;  /* 0x000000090200420c */ /* 0x000fe40003fa5270 */
[----:B------:R-:W-:Y:S02]  /*0940*/  SEL R2, RZ, 0x1, !P0 ;  /* 0x00000001ff027807 */ /* 0x000fe40004000000 */
[----:B------:R-:W-:Y:S02]  /*0950*/  @P4 SEL R23, RZ, 0x1, P5 ;  /* 0x00000001ff174807 */ /* 0x000fe40002800000 */
[----:B------:R-:W-:Y:S01]  /*0960*/  SEL R19, RZ, 0x1, !P1 ;  /* 0x00000001ff137807 */ /* 0x000fe20004800000 */
[----:B------:R0:W2:Y:S01]  /*0970*/  @!UP1 SYNCS.EXCH.64 URZ, [UR6+0x138], UR4 ;  /* 0x00013804063f95b2 */ /* 0x0000a20008000100 */
[----:B------:R-:W-:Y:S01]  /*0980*/  LOP3.LUT R23, R23, R2, RZ, 0xc0, !PT ;  /* 0x0000000217177212 */ /* 0x000fe200078ec0ff */
[----:B------:R-:W-:Y:S01]  /*0990*/  NOP ;  /* 0x0000000000007918 */ /* 0x000fe20000000000 */
[----:B------:R-:W-:Y:S01]  /*09a0*/  SEL R19, R19, 0x2, P6 ;  /* 0x0000000213137807 */ /* 0x000fe20003000000 */
[----:B------:R-:W-:Y:S06]  /*09b0*/  @!P2 BRA `(.L_x_4) ;  /* 0x000000000008a947 */ /* 0x000fec0003800000 */
[----:B-12---:R-:W-:Y:S01]  /*09c0*/  UCGABAR_ARV ;  /* 0x00000000000079c7 */ /* 0x006fe20008000000 */
[----:B------:R-:W-:Y:S05]  /*09d0*/  BRA `(.L_x_5) ;  /* 0x0000000000047947 */ /* 0x000fea0003800000 */
.L_x_4:
[----:B-12---:R-:W-:Y:S01]  /*09e0*/  NOP ;  /* 0x0000000000007918 */ /* 0x006fe20000000000 */
.L_x_5:
[----:B------:R-:W1:Y:S01]  /*09f0*/  LDC R2, c[0x0][0x65c] ;  /* 0x00019700ff027b82 */ /* 0x000e620000000800 */
[----:B------:R-:W-:Y:S02]  /*0a00*/  IMAD.U32 R8, RZ, RZ, UR8 ;  /* 0x00000008ff087e24 */ /* 0x000fe4000f8e00ff */
[----:B------:R-:W-:Y:S01]  /*0a10*/  IMAD.MOV.U32 R9, RZ, RZ, RZ ;  /* 0x000000ffff097224 */ /* 0x000fe200078e00ff */
[----:B-1----:R-:W-:-:S04]  /*0a20*/  ISETP.NE.AND P1, PT, R2, 0x1, PT ;  /* 0x000000010200780c */ /* 0x002fc80003f25270 */
[----:B------:R-:W-:-:S09]  /*0a30*/  P2R R5, PR, RZ, 0x2 ;  /* 0x00000002ff057803 */ /* 0x000fd20000000000 */
[----:B------:R-:W1:Y:S01]  /*0a40*/  @P1 LDC R17, c[0x0][0x10] ;  /* 0x00000400ff111b82 */ /* 0x000e620000000800 */
[----:B------:R-:W-:Y:S02]  /*0a50*/  @P1 IMAD.MOV.U32 R5, RZ, RZ, RZ ;  /* 0x000000ffff051224 */ /* 0x000fe400078e00ff */
[----:B------:R-:W-:-:S05]  /*0a60*/  @P1 IMAD.MOV.U32 R13, RZ, RZ, RZ ;  /* 0x000000ffff0d1224 */ /* 0x000fca00078e00ff */
[----:B------:R-:W2:Y:S01]  /*0a70*/  @!P1 LDC R11, c[0x0][0xc] ;  /* 0x00000300ff0b9b82 */ /* 0x000ea20000000800 */
[----:B-1----:R-:W-:-:S04]  /*0a80*/  @P1 IMAD.WIDE.U32 R16, R17, UR8, R4 ;  /* 0x0000000811101c25 */ /* 0x002fc8000f8e0004 */
[----:B------:R-:W-:Y:S02]  /*0a90*/  @P1 IMAD.IADD R17, R17, 0x1, R13 ;  /* 0x0000000111111824 */ /* 0x000fe400078e020d */
[----:B--2---:R-:W-:-:S04]  /*0aa0*/  @!P1 IMAD.WIDE.U32 R8, R4, R11, R8 ;  /* 0x0000000b04089225 */ /* 0x004fc800078e0008 */
[----:B------:R-:W-:Y:S02]  /*0ab0*/  @!P1 IMAD.MOV.U32 R16, RZ, RZ, R8 ;  /* 0x000000ffff109224 */ /* 0x000fe400078e0008 */
[----:B------:R-:W-:Y:S01]  /*0ac0*/  @!P1 IMAD.MOV.U32 R17, RZ, RZ, R9 ;  /* 0x000000ffff119224 */ /* 0x000fe200078e0009 */
[----:B------:R-:W-:Y:S06]  /*0ad0*/  @!P2 BRA `(.L_x_6) ;  /* 0x00000000000ca947 */ /* 0x000fec0003800000 */
[----:B------:R-:W-:Y:S01]  /*0ae0*/  UCGABAR_WAIT ;  /* 0x0000000000007dc7 */ /* 0x000fe20008000000 */
[----:B------:R-:W-:Y:S01]  /*0af0*/  CCTL.IVALL ;  /* 0x00000000ff00798f */ /* 0x000fe20002000000 */
[----:B------:R-:W-:Y:S05]  /*0b00*/  BRA `(.L_x_7) ;  /* 0x0000000000047947 */ /* 0x000fea0003800000 */
.L_x_6:
[----:B------:R-:W-:Y:S06]  /*0b10*/  BAR.SYNC.DEFER_BLOCKING 0x0 ;  /* 0x0000000000007b1d */ /* 0x000fec0000010000 */
.L_x_7:
[----:B------:R-:W-:Y:S05]  /*0b20*/  @!P3 BRA `(.L_x_8) ;  /* 0x000000380004b947 */ /* 0x000fea0003800000 */
[----:B------:R-:W-:-:S13]  /*0b30*/  ISETP.GT.U32.AND P0, PT, R6, 0x1, PT ;  /* 0x000000010600780c */ /* 0x000fda0003f04070 */
[----:B0-----:R-:W-:Y:S05]  /*0b40*/  @P0 EXIT ;  /* 0x000000000000094d */ /* 0x001fea0003800000 */
[----:B------:R-:W-:Y:S01]  /*0b50*/  ULDC.64 UR4, c[0x0][0x650] ;  /* 0x0001940000047ab9 */ /* 0x000fe20000000a00 */
[----:B------:R-:W-:Y:S01]  /*0b60*/  PRMT R0, RZ, 0x7610, R0 ;  /* 0x00007610ff007816 */ /* 0x000fe20000000000 */
[----:B------:R-:W-:Y:S01]  /*0b70*/  IMAD.MOV.U32 R59, RZ, RZ, -0x1 ;  /* 0xffffffffff3b7424 */ /* 0x000fe200078e00ff */
[----:B------:R-:W-:Y:S01]  /*0b80*/  ISETP.GE.U32.AND P0, PT, R16, UR4, PT ;  /* 0x0000000410007c0c */ /* 0x000fe2000bf06070 */
[----:B------:R-:W-:Y:S02]  /*0b90*/  IMAD.MOV.U32 R60, RZ, RZ, -0x1 ;  /* 0xffffffffff3c7424 */ /* 0x000fe400078e00ff */
[----:B------:R-:W-:Y:S01]  /*0ba0*/  IMAD.MOV.U32 R61, RZ, RZ, -0x1 ;  /* 0xffffffffff3d7424 */ /* 0x000fe200078e00ff */
[----:B------:R-:W-:-:S13]  /*0bb0*/  ISETP.GE.U32.AND.EX P0, PT, R17, UR5, PT, P0 ;  /* 0x0000000511007c0c */ /* 0x000fda000bf06100 */
[----:B------:R-:W-:Y:S05]  /*0bc0*/  @P0 BRA `(.L_x_9) ;  /* 0x0000000400280947 */ /* 0x000fea0003800000 */
[----:B------:R-:W0:Y:S01]  /*0bd0*/  LDC.64 R20, c[0x0][0x628] ;  /* 0x00018a00ff147b82 */ /* 0x000e220000000a00 */
[----:B------:R-:W-:Y:S02]  /*0be0*/  IMAD.MOV.U32 R8, RZ, RZ, R16 ;  /* 0x000000ffff087224 */ /* 0x000fe400078e0010 */
[----:B------:R-:W-:-:S05]  /*0bf0*/  IMAD.MOV.U32 R9, RZ, RZ, R17 ;  /* 0x000000ffff097224 */ /* 0x000fca00078e0011 */
[----:B------:R-:W1:Y:S08]  /*0c00*/  LDC R0, c[0x0][0x630] ;  /* 0x00018c00ff007b82 */ /* 0x000e700000000800 */
[----:B------:R-:W2:Y:S01]  /*0c10*/  LDC.64 R26, c[0x0][0x620] ;  /* 0x00018800ff1a7b82 */ /* 0x000ea20000000a00 */
[----:B0-----:R-:W-:-:S04]  /*0c20*/  ISETP.NE.U32.AND P0, PT, R20, RZ, PT ;  /* 0x000000ff1400720c */ /* 0x001fc80003f05070 */
[----:B------:R-:W-:-:S13]  /*0c30*/  ISETP.NE.AND.EX P0, PT, R21, RZ, PT, P0 ;  /* 0x000000ff1500720c */ /* 0x000fda0003f05300 */
[----:B-12---:R-:W-:Y:S05]  /*0c40*/  @!P0 BRA `(.L_x_10) ;  /* 0x0000000000288947 */ /* 0x006fea0003800000 */
[----:B------:R-:W0:Y:S02]  /*0c50*/  LDC R13, c[0x0][0x634] ;  /* 0x00018d00ff0d7b82 */ /* 0x000e240000000800 */
[----:B0-----:R-:W-:-:S05]  /*0c60*/  IADD3 R13, P0, R16, R13, RZ ;  /* 0x0000000d100d7210 */ /* 0x001fca0007f1e0ff */
[----:B------:R-:W-:-:S04]  /*0c70*/  IMAD.X R15, RZ, RZ, R17, P0 ;  /* 0x000000ffff0f7224 */ /* 0x000fc800000e0611 */
[----:B------:R-:W-:-:S04]  /*0c80*/  IMAD.WIDE.U32 R8, R15, R20, RZ ;  /* 0x000000140f087225 */ /* 0x000fc800078e00ff */
[----:B------:R-:W-:-:S04]  /*0c90*/  IMAD.WIDE.U32 R10, P0, R13, R21, R8 ;  /* 0x000000150d0a7225 */ /* 0x000fc80007800008 */
[----:B------:R-:W-:-:S04]  /*0ca0*/  IMAD.WIDE.U32 R8, R13, R20, RZ ;  /* 0x000000140d087225 */ /* 0x000fc800078e00ff */
[----:B------:R-:W-:Y:S01]  /*0cb0*/  IMAD.X R13, RZ, RZ, RZ, P0 ;  /* 0x000000ffff0d7224 */ /* 0x000fe200000e06ff */
[----:B------:R-:W-:Y:S01]  /*0cc0*/  IADD3 RZ, P0, R9, R10, RZ ;  /* 0x0000000a09ff7210 */ /* 0x000fe20007f1e0ff */
[----:B------:R-:W-:-:S04]  /*0cd0*/  IMAD.MOV.U32 R12, RZ, RZ, R11 ;  /* 0x000000ffff0c7224 */ /* 0x000fc800078e000b */
[----:B------:R-:W-:-:S08]  /*0ce0*/  IMAD.WIDE.U32.X R8, R15, R21, R12, P0 ;  /* 0x000000150f087225 */ /* 0x000fd000000e040c */
.L_x_10:
[----:B------:R-:W0:Y:S01]  /*0cf0*/  LDC.64 R20, c[0x0][0x640] ;  /* 0x00019000ff147b82 */ /* 0x000e220000000a00 */
[--C-:B------:R-:W-:Y:S01]  /*0d00*/  SHF.R.U64 R61, R8, R0, R9.reuse ;  /* 0x00000000083d7219 */ /* 0x100fe20000001209 */
[----:B------:R-:W-:Y:S01]  /*0d10*/  IMAD R28, R7, R24, R4 ;  /* 0x00000018071c7224 */ /* 0x000fe200078e0204 */
[----:B------:R-:W-:Y:S01]  /*0d20*/  SHF.R.U32.HI R0, RZ, R0, R9 ;  /* 0x00000000ff007219 */ /* 0x000fe20000011609 */
[----:B------:R-:W-:Y:S01]  /*0d30*/  IMAD.MOV.U32 R25, RZ, RZ, 0x1 ;  /* 0x00000001ff197424 */ /* 0x000fe200078e00ff */
[----:B------:R-:W-:-:S03]  /*0d40*/  IADD3 R5, P0, RZ, -R61, RZ ;  /* 0x8000003dff057210 */ /* 0x000fc60007f1e0ff */
[----:B------:R-:W1:Y:S02]  /*0d50*/  LDC R6, c[0x0][0x618] ;  /* 0x00018600ff067b82 */ /* 0x000e640000000800 */
[----:B------:R-:W-:-:S04]  /*0d60*/  IMAD.X R9, RZ, RZ, ~R0, P0 ;  /* 0x000000ffff097224 */ /* 0x000fc800000e0e00 */
[-C--:B------:R-:W-:Y:S02]  /*0d70*/  IMAD R0, R9, R26.reuse, RZ ;  /* 0x0000001a09007224 */ /* 0x080fe400078e02ff */
[----:B------:R-:W2:Y:S01]  /*0d80*/  LDC R11, c[0x0][0x608] ;  /* 0x00018200ff0b7b82 */ /* 0x000ea20000000800 */
[----:B------:R-:W-:-:S04]  /*0d90*/  IMAD.WIDE.U32 R8, R5, R26, R16 ;  /* 0x0000001a05087225 */ /* 0x000fc800078e0010 */
[----:B------:R-:W-:-:S03]  /*0da0*/  IMAD R5, R5, R27, R0 ;  /* 0x0000001b05057224 */ /* 0x000fc600078e0200 */
[----:B------:R-:W3:Y:S01]  /*0db0*/  LDC R12, c[0x0][0x658] ;  /* 0x00019600ff0c7b82 */ /* 0x000ee20000000800 */
[----:B0-----:R-:W-:Y:S01]  /*0dc0*/  ISETP.NE.U32.AND P0, PT, R20, RZ, PT ;  /* 0x000000ff1400720c */ /* 0x001fe20003f05070 */
[----:B------:R-:W-:Y:S02]  /*0dd0*/  IMAD.IADD R5, R9, 0x1, R5 ;  /* 0x0000000109057824 */ /* 0x000fe400078e0205 */
[----:B------:R-:W-:Y:S01]  /*0de0*/  IMAD.MOV.U32 R9, RZ, RZ, -0x1 ;  /* 0xffffffffff097424 */ /* 0x000fe200078e00ff */
[----:B------:R-:W-:-:S03]  /*0df0*/  ISETP.NE.AND.EX P0, PT, R21, RZ, PT, P0 ;  /* 0x000000ff1500720c */ /* 0x000fc60003f05300 */
[----:B------:R-:W0:Y:S01]  /*0e00*/  LDC R15, c[0x0][0x600] ;  /* 0x00018000ff0f7b82 */ /* 0x000e220000000800 */
[-CC-:B-1----:R-:W-:Y:S02]  /*0e10*/  SHF.R.U64 R13, R8, R6.reuse, R5.reuse ;  /* 0x00000006080d7219 */ /* 0x182fe40000001205 */
[----:B------:R-:W-:-:S05]  /*0e20*/  SHF.R.U32.HI R0, RZ, R6, R5 ;  /* 0x00000006ff007219 */ /* 0x000fca0000011605 */
[----:B------:R-:W1:Y:S01]  /*0e30*/  LDC R14, c[0x0][0x648] ;  /* 0x00019200ff0e7b82 */ /* 0x000e620000000800 */
[-CC-:B--2---:R-:W-:Y:S02]  /*0e40*/  SHF.R.U64 R29, R13, R11.reuse, R0.reuse ;  /* 0x0000000b0d1d7219 */ /* 0x184fe40000001200 */
[----:B------:R-:W-:-:S05]  /*0e50*/  SHF.R.U32.HI R5, RZ, R11, R0 ;  /* 0x0000000bff057219 */ /* 0x000fca0000011600 */
[----:B------:R-:W2:Y:S01]  /*0e60*/  LDC R26, c[0x0][0x638] ;  /* 0x00018e00ff1a7b82 */ /* 0x000ea20000000800 */
[-CC-:B---3--:R-:W-:Y:S02]  /*0e70*/  SHF.R.U64 R24, R29, R12.reuse, R5.reuse ;  /* 0x0000000c1d187219 */ /* 0x188fe40000001205 */
[-C--:B------:R-:W-:Y:S02]  /*0e80*/  SHF.L.U32 R0, R9, R12.reuse, RZ ;  /* 0x0000000c09007219 */ /* 0x080fe400000006ff */
[----:B------:R-:W-:Y:S01]  /*0e90*/  SHF.R.U32.HI R5, RZ, R12, R5 ;  /* 0x0000000cff057219 */ /* 0x000fe20000011605 */
[----:B------:R-:W-:Y:S01]  /*0ea0*/  IMAD.MOV.U32 R4, RZ, RZ, R24 ;  /* 0x000000ffff047224 */ /* 0x000fe200078e0018 */
[----:B------:R-:W-:Y:S01]  /*0eb0*/  LOP3.LUT R10, RZ, R0, RZ, 0x33, !PT ;  /* 0x00000000ff0a7212 */ /* 0x000fe200078e33ff */
[----:B------:R-:W3:Y:S01]  /*0ec0*/  LDC R27, c[0x0][0x610] ;  /* 0x00018400ff1b7b82 */ /* 0x000ee20000000800 */
[----:B------:R-:W-:Y:S05]  /*0ed0*/  @!P0 BRA `(.L_x_11) ;  /* 0x0000000000288947 */ /* 0x000fea0003800000 */
[----:B------:R-:W4:Y:S02]  /*0ee0*/  LDC R9, c[0x0][0x64c] ;  /* 0x00019300ff097b82 */ /* 0x000f240000000800 */
[----:B----4-:R-:W-:-:S05]  /*0ef0*/  IADD3 R9, P0, R24, R9, RZ ;  /* 0x0000000918097210 */ /* 0x010fca0007f1e0ff */
        /* <DEDUP_REMOVED lines=8> */
.L_x_11:
[----:B-1----:R-:W-:Y:S01]  /*0f80*/  SHF.R.U64 R4, R4, R14, R5 ;  /* 0x0000000e04047219 */ /* 0x002fe20000001205 */
[----:B0-----:R-:W-:Y:S01]  /*0f90*/  VIADD R6, R15, 0xffffffff ;  /* 0xffffffff0f067836 */ /* 0x001fe20000000000 */
[----:B------:R-:W-:Y:S02]  /*0fa0*/  SHF.L.U32 R0, R25, R12, RZ ;  /* 0x0000000c19007219 */ /* 0x000fe400000006ff */
[----:B------:R-:W-:Y:S01]  /*0fb0*/  LOP3.LUT R5, R29, R10, RZ, 0xc0, !PT ;  /* 0x0000000a1d057212 */ /* 0x000fe200078ec0ff */
[----:B------:R-:W-:Y:S01]  /*0fc0*/  IMAD.MOV R7, RZ, RZ, -R4 ;  /* 0x000000ffff077224 */ /* 0x000fe200078e0a04 */
[----:B------:R-:W-:Y:S02]  /*0fd0*/  SEL R3, R3, R28, !P1 ;  /* 0x0000001c03037207 */ /* 0x000fe40004800000 */
[----:B------:R-:W-:Y:S01]  /*0fe0*/  LOP3.LUT R6, R13, R6, RZ, 0xc0, !PT ;  /* 0x000000060d067212 */ /* 0x000fe200078ec0ff */
[----:B------:R-:W-:Y:S02]  /*0ff0*/  IMAD R4, R0, R4, R5 ;  /* 0x0000000400047224 */ /* 0x000fe400078e0205 */
[----:B--2---:R-:W-:-:S02]  /*1000*/  IMAD R0, R7, R26, R24 ;  /* 0x0000001a07007224 */ /* 0x004fc400078e0218 */
[----:B---3--:R-:W-:Y:S02]  /*1010*/  IMAD R3, R4, R27, R3 ;  /* 0x0000001b04037224 */ /* 0x008fe400078e0203 */
[----:B------:R-:W-:Y:S02]  /*1020*/  IMAD.MOV.U32 R5, RZ, RZ, 0x1 ;  /* 0x00000001ff057424 */ /* 0x000fe400078e00ff */
[----:B------:R-:W-:-:S03]  /*1030*/  IMAD R4, R0, R15, R6 ;  /* 0x0000000f00047224 */ /* 0x000fc600078e0206 */
[----:B------:R-:W-:Y:S02]  /*1040*/  PRMT R0, R5, 0x7610, R0 ;  /* 0x0000761005007816 */ /* 0x000fe40000000000 */
[----:B------:R-:W-:Y:S02]  /*1050*/  SEL R60, R4, R3, !P1 ;  /* 0x00000003043c7207 */ /* 0x000fe40004800000 */
[----:B------:R-:W-:-:S07]  /*1060*/  SEL R59, R3, R4, !P1 ;  /* 0x00000004033b7207 */ /* 0x000fce0004800000 */
.L_x_9:
[----:B------:R-:W-:-:S08]  /*1070*/  NOP ;  /* 0x0000000000007918 */ /* 0x000fd00000000000 */
[----:B------:R-:W0:Y:S02]  /*1080*/  USETMAXREG.TRY_ALLOC.CTAPOOL UP0, 0xe8 ;  /* 0x000000e8000079c8 */ /* 0x000e240008000600 */
[----:B0-----:R-:W-:-:S13]  /*1090*/  PLOP3.LUT P0, PT, PT, PT, UP0, 0x80, 0x0 ;  /* 0x000000000000781c */ /* 0x001fda0003f0f008 */
[----:B------:R-:W-:Y:S05]  /*10a0*/  @!P0 BRA `(.L_x_9) ;  /* 0xfffffffc00f08947 */ /* 0x000fea000383ffff */
[----:B------:R-:W-:Y:S01]  /*10b0*/  ULDC.64 UR4, c[0x0][0x598] ;  /* 0x0001660000047ab9 */ /* 0x000fe20000000a00 */
[----:B------:R-:W-:Y:S01]  /*10c0*/  ULDC.64 UR36, c[0x0][0x208] ;  /* 0x0000820000247ab9 */ /* 0x000fe20000000a00 */
[----:B------:R-:W-:-:S04]  /*10d0*/  ISETP.NE.U32.AND P0, PT, RZ, UR4, PT ;  /* 0x00000004ff007c0c */ /* 0x000fc8000bf05070 */
[----:B------:R-:W-:-:S13]  /*10e0*/  ISETP.NE.AND.EX P0, PT, RZ, UR5, PT, P0 ;  /* 0x00000005ff007c0c */ /* 0x000fda000bf05300 */
[----:B------:R-:W-:Y:S05]  /*10f0*/  @!P0 BRA `(.L_x_12) ;  /* 0x00000000001c8947 */ /* 0x000fea0003800000 */
[----:B------:R-:W0:Y:S02]  /*1100*/  LDC.64 R4, c[0x0][0x598] ;  /* 0x00016600ff047b82 */ /* 0x000e240000000a00 */
[----:B0-----:R-:W2:Y:S02]  /*1110*/  LDG.E.64 R4, desc[UR36][R4.64] ;  /* 0x0000002404047981 */ /* 0x001ea4000c1e1b00 */
[----:B--2---:R-:W-:-:S04]  /*1120*/  ISETP.NE.U32.AND P0, PT, R4, RZ, PT ;  /* 0x000000ff0400720c */ /* 0x004fc80003f05070 */
[----:B------:R-:W-:-:S13]  /*1130*/  ISETP.NE.AND.EX P0, PT, R5, RZ, PT, P0 ;  /* 0x000000ff0500720c */ /* 0x000fda0003f05300 */
[----:B------:R-:W-:Y:S05]  /*1140*/  @!P0 BRA `(.L_x_12) ;  /* 0x0000000000088947 */ /* 0x000fea0003800000 */
[----:B------:R0:W5:Y:S01]  /*1150*/  LD.E R56, desc[UR36][R4.64] ;  /* 0x0000002404387980 */ /* 0x000162000c101900 */
[----:B------:R-:W-:Y:S05]  /*1160*/  BRA `(.L_x_13) ;  /* 0x0000000000247947 */ /* 0x000fea0003800000 */
.L_x_12:
[----:B------:R-:W-:Y:S02]  /*1170*/  ULDC.64 UR4, c[0x0][0x588] ;  /* 0x0001620000047ab9 */ /* 0x000fe40000000a00 */
[----:B------:R-:W-:-:S04]  /*1180*/  ISETP.NE.U32.AND P0, PT, RZ, UR4, PT ;  /* 0x00000004ff007c0c */ /* 0x000fc8000bf05070 */
[----:B------:R-:W-:-:S13]  /*1190*/  ISETP.NE.AND.EX P0, PT, RZ, UR5, PT, P0 ;  /* 0x00000005ff007c0c */ /* 0x000fda000bf05300 */
[----:B------:R-:W-:Y:S05]  /*11a0*/  @!P0 BRA `(.L_x_14) ;  /* 0x00000000000c8947 */ /* 0x000fea0003800000 */
[----:B------:R-:W0:Y:S02]  /*11b0*/  LDC.64 R56, c[0x0][0x588] ;  /* 0x00016200ff387b82 */ /* 0x000e240000000a00 */
[----:B0-----:R1:W5:Y:S01]  /*11c0*/  LDG.E R56, desc[UR36][R56.64] ;  /* 0x0000002438387981 */ /* 0x001362000c1e1900 */
[----:B------:R-:W-:Y:S05]  /*11d0*/  BRA `(.L_x_13) ;  /* 0x0000000000087947 */ /* 0x000fea0003800000 */
.L_x_14:
[----:B------:R-:W-:Y:S02]  /*11e0*/  ULDC UR4, c[0x0][0x580] ;  /* 0x0001600000047ab9 */ /* 0x000fe40000000800 */
[----:B------:R-:W-:-:S07]  /*11f0*/  IMAD.U32 R56, RZ, RZ, UR4 ;  /* 0x00000004ff387e24 */ /* 0x000fce000f8e00ff */
.L_x_13:
[----:B------:R-:W-:Y:S02]  /*1200*/  ULDC.64 UR4, c[0x0][0x5a0] ;  /* 0x0001680000047ab9 */ /* 0x000fe40000000a00 */
[----:B------:R-:W-:-:S04]  /*1210*/  ISETP.NE.U32.AND P0, PT, RZ, UR4, PT ;  /* 0x00000004ff007c0c */ /* 0x000fc8000bf05070 */
[----:B------:R-:W-:-:S13]  /*1220*/  ISETP.NE.AND.EX P0, PT, RZ, UR5, PT, P0 ;  /* 0x00000005ff007c0c */ /* 0x000fda000bf05300 */
[----:B------:R-:W-:Y:S05]  /*1230*/  @!P0 BRA `(.L_x_15) ;  /* 0x00000000001c8947 */ /* 0x000fea0003800000 */
[----:B0-----:R-:W0:Y:S02]  /*1240*/  LDC.64 R4, c[0x0][0x5a0] ;  /* 0x00016800ff047b82 */ /* 0x001e240000000a00 */
[----:B0-----:R-:W2:Y:S02]  /*1250*/  LDG.E.64 R4, desc[UR36][R4.64] ;  /* 0x0000002404047981 */ /* 0x001ea4000c1e1b00 */
[----:B--2---:R-:W-:-:S04]  /*1260*/  ISETP.NE.U32.AND P0, PT, R4, RZ, PT ;  /* 0x000000ff0400720c */ /* 0x004fc80003f05070 */
[----:B------:R-:W-:-:S13]  /*1270*/  ISETP.NE.AND.EX P0, PT, R5, RZ, PT, P0 ;  /* 0x000000ff0500720c */ /* 0x000fda0003f05300 */
[----:B------:R-:W-:Y:S05]  /*1280*/  @!P0 BRA `(.L_x_15) ;  /* 0x0000000000088947 */ /* 0x000fea0003800000 */
[----:B-1----:R0:W5:Y:S01]  /*1290*/  LD.E R57, desc[UR36][R4.64] ;  /* 0x0000002404397980 */ /* 0x002162000c101900 */
[----:B------:R-:W-:Y:S05]  /*12a0*/  BRA `(.L_x_16) ;  /* 0x0000000000247947 */ /* 0x000fea0003800000 */
.L_x_15:
[----:B------:R-:W-:Y:S02]  /*12b0*/  ULDC.64 UR4, c[0x0][0x590] ;  /* 0x0001640000047ab9 */ /* 0x000fe40000000a00 */
[----:B------:R-:W-:-:S04]  /*12c0*/  ISETP.NE.U32.AND P0, PT, RZ, UR4, PT ;  /* 0x00000004ff007c0c */ /* 0x000fc8000bf05070 */
[----:B------:R-:W-:-:S13]  /*12d0*/  ISETP.NE.AND.EX P0, PT, RZ, UR5, PT, P0 ;  /* 0x00000005ff007c0c */ /* 0x000fda000bf05300 */
[----:B------:R-:W-:Y:S05]  /*12e0*/  @!P0 BRA `(.L_x_17) ;  /* 0x00000000000c8947 */ /* 0x000fea0003800000 */
[----:B0-----:R-:W1:Y:S02]  /*12f0*/  LDC.64 R4, c[0x0][0x590] ;  /* 0x00016400ff047b82 */ /* 0x001e640000000a00 */
[----:B-1----:R1:W5:Y:S01]  /*1300*/  LDG.E R57, desc[UR36][R4.64] ;  /* 0x0000002404397981 */ /* 0x002362000c1e1900 */
[----:B------:R-:W-:Y:S05]  /*1310*/  BRA `(.L_x_16) ;  /* 0x0000000000087947 */ /* 0x000fea0003800000 */
.L_x_17:
[----:B------:R-:W-:Y:S02]  /*1320*/  ULDC UR4, c[0x0][0x584] ;  /* 0x0001610000047ab9 */ /* 0x000fe40000000800 */
[----:B-1----:R-:W-:-:S07]  /*1330*/  IMAD.U32 R57, RZ, RZ, UR4 ;  /* 0x00000004ff397e24 */ /* 0x002fce000f8e00ff */
.L_x_16:
[----:B------:R-:W-:-:S13]  /*1340*/  LOP3.LUT P0, RZ, R0, 0xff, RZ, 0xc0, !PT ;  /* 0x000000ff00ff7812 */ /* 0x000fda000780c0ff */
[----:B------:R-:W-:Y:S05]  /*1350*/  @!P0 EXIT ;  /* 0x000000000000894d */ /* 0x000fea0003800000 */
[----:B------:R-:W-:Y:S01]  /*1360*/  ULDC UR4, c[0x0][0x28c] ;  /* 0x0000a30000047ab9 */ /* 0x000fe20000000800 */
[----:B------:R-:W-:Y:S01]  /*1370*/  UMOV UR38, URZ ;  /* 0x0000003f00267c82 */ /* 0x000fe20008000000 */
[----:B------:R-:W-:Y:S01]  /*1380*/  UIADD3 UR4, UR4, 0x3f, URZ ;  /* 0x0000003f04047890 */ /* 0x000fe2000fffe03f */
[----:B------:R-:W-:-:S03]  /*1390*/  UMOV UR39, URZ ;  /* 0x0000003f00277c82 */ /* 0x000fc60008000000 */
[----:B------:R-:W-:-:S04]  /*13a0*/  USHF.R.S32.HI UR5, URZ, 0x1f, UR4 ;  /* 0x0000001f3f057899 */ /* 0x000fc80008011404 */
[----:B------:R-:W-:-:S04]  /*13b0*/  ULEA.HI UR5, UR5, UR4, URZ, 0x6 ;  /* 0x0000000405057291 */ /* 0x000fc8000f8f303f */
[----:B------:R-:W-:-:S12]  /*13c0*/  USHF.R.S32.HI UR40, URZ, 0x6, UR5 ;  /* 0x000000063f287899 */ /* 0x000fd80008011405 */
.L_x_105:
[----:B------:R-:W-:Y:S01]  /*13d0*/  LOP3.LUT R0, R18, 0x80, RZ, 0xc0, !PT ;  /* 0x0000008012007812 */ /* 0x000fe200078ec0ff */
[----:B------:R-:W2:Y:S01]  /*13e0*/  S2UR UR7, SR_CgaCtaId ;  /* 0x00000000000779c3 */ /* 0x000ea20000008800 */
[----:B------:R-:W-:Y:S02]  /*13f0*/  UMOV UR6, 0x400 ;  /* 0x0000040000067882 */ /* 0x000fe40000000000 */
[----:B------:R-:W-:-:S06]  /*1400*/  SHF.R.U32.HI R0, RZ, 0x7, R0 ;  /* 0x00000007ff007819 */ /* 0x000fcc0000011600 */
[----:B------:R-:W3:Y:S01]  /*1410*/  SHFL.IDX PT, R0, R0, RZ, 0x1f ;  /* 0x00001fff00007589 */ /* 0x000ee200000e0000 */
[----:B--2---:R-:W-:Y:S01]  /*1420*/  ULEA UR6, UR7, UR6, 0x18 ;  /* 0x0000000607067291 */ /* 0x004fe2000f8ec03f */
[----:B---3--:R-:W-:-:S13]  /*1430*/  R2UR UR4, R0 ;  /* 0x00000000000472ca */ /* 0x008fda00000e0000 */
[----:B------:R-:W-:-:S04]  /*1440*/  ULEA.HI UR5, UR4, UR4, URZ, 0x1 ;  /* 0x0000000404057291 */ /* 0x000fc8000f8f083f */
[----:B------:R-:W-:-:S04]  /*1450*/  ULOP3.LUT UR5, UR5, 0xffffe, URZ, 0xc0, !UPT ;  /* 0x000ffffe05057892 */ /* 0x000fc8000f8ec03f */
[----:B------:R-:W-:-:S03]  /*1460*/  UIADD3 UR5, UR4, -UR5, URZ ;  /* 0x8000000504057290 */ /* 0x000fc6000fffe03f */
[----:B------:R-:W-:Y:S01]  /*1470*/  ULDC UR4, c[0x0][0x28c] ;  /* 0x0000a30000047ab9 */ /* 0x000fe20000000800 */
[----:B------:R-:W-:Y:S01]  /*1480*/  ULEA UR5, UR5, UR6, 0xc ;  /* 0x0000000605057291 */ /* 0x000fe2000f8e603f */
[----:B------:R-:W-:-:S03]  /*1490*/  ISETP.LT.AND P0, PT, RZ, UR4, PT ;  /* 0x00000004ff007c0c */ /* 0x000fc6000bf01270 */
[----:B------:R-:W-:-:S04]  /*14a0*/  UIADD3 UR5, UR5, 0x200, URZ ;  /* 0x0000020005057890 */ /* 0x000fc8000fffe03f */
[----:B------:R-:W-:-:S04]  /*14b0*/  USHF.R.U32.HI UR5, URZ, 0x4, UR5 ;  /* 0x000000043f057899 */ /* 0x000fc80008011605 */
[----:B------:R-:W-:Y:S02]  /*14c0*/  ULOP3.LUT UR41, UR5, 0x3fff, URZ, 0xc0, !UPT ;  /* 0x00003fff05297892 */ /* 0x000fe4000f8ec03f */
[----:B0---4-:R-:W-:Y:S10]  /*14d0*/  @P0 BRA `(.L_x_18) ;  /* 0x0000000000400947 */ /* 0x011ff40003800000 */
[----:B------:R-:W-:Y:S01]  /*14e0*/  MOV R0, 0x0 ;  /* 0x0000000000007802 */ /* 0x000fe20000000f00 */
[----:B------:R-:W-:Y:S01]  /*14f0*/  ULDC.64 UR4, c[0x4][0x68] ;  /* 0x01001a0000047ab9 */ /* 0x000fe20000000a00 */
[----:B------:R-:W-:Y:S01]  /*1500*/  ULDC.64 UR6, c[0x4][0x8] ;  /* 0x0100020000067ab9 */ /* 0x000fe20000000a00 */
[----:B01----:R-:W-:Y:S01]  /*1510*/  IMAD.U32 R4, RZ, RZ, UR4 ;  /* 0x00000004ff047e24 */ /* 0x003fe2000f8e00ff */
[----:B------:R0:W1:Y:S01]  /*1520*/  LDC.64 R14, c[0x4][R0] ;  /* 0x01000000000e7b82 */ /* 0x0000620000000a00 */
[----:B------:R-:W-:Y:S01]  /*1530*/  IMAD.U32 R5, RZ, RZ, UR5 ;  /* 0x00000005ff057e24 */ /* 0x000fe2000f8e00ff */
[----:B------:R-:W-:Y:S01]  /*1540*/  ULDC.64 UR4, c[0x4][0x70] ;  /* 0x01001c0000047ab9 */ /* 0x000fe20000000a00 */
[----:B------:R-:W-:Y:S02]  /*1550*/  IMAD.U32 R10, RZ, RZ, UR6 ;  /* 0x00000006ff0a7e24 */ /* 0x000fe4000f8e00ff */
[----:B------:R-:W-:Y:S02]  /*1560*/  IMAD.U32 R6, RZ, RZ, UR4 ;  /* 0x00000004ff067e24 */ /* 0x000fe4000f8e00ff */
[----:B------:R-:W-:-:S02]  /*1570*/  IMAD.U32 R7, RZ, RZ, UR5 ;  /* 0x00000005ff077e24 */ /* 0x000fc4000f8e00ff */
[----:B------:R-:W-:Y:S02]  /*1580*/  IMAD.U32 R11, RZ, RZ, UR7 ;  /* 0x00000007ff0b7e24 */ /* 0x000fe4000f8e00ff */
[----:B------:R-:W-:Y:S02]  /*1590*/  IMAD.MOV.U32 R8, RZ, RZ, 0x1e1 ;  /* 0x000001e1ff087424 */ /* 0x000fe400078e00ff */
[----:B------:R-:W-:Y:S02]  /*15a0*/  IMAD.MOV.U32 R12, RZ, RZ, 0x1 ;  /* 0x00000001ff0c7424 */ /* 0x000fe400078e00ff */
[----:B0-----:R-:W-:-:S07]  /*15b0*/  IMAD.MOV.U32 R13, RZ, RZ, RZ ;  /* 0x000000ffff0d7224 */ /* 0x001fce00078e00ff */
[----:B------:R-:W-:-:S07]  /*15c0*/  LEPC R20, `(.L_x_18) ;  /* 0x000000001014794e */ /* 0x000fce0000000000 */
[----:B-1---5:R-:W-:Y:S05]  /*15d0*/  CALL.ABS.NOINC R14 ;  /* 0x000000000e007343 */ /* 0x022fea0003c00000 */
.L_x_18:
[----:B------:R-:W-:-:S04]  /*15e0*/  LOP3.LUT R0, R19, 0x1, RZ, 0xfc, !PT ;  /* 0x0000000113007812 */ /* 0x000fc800078efcff */
[----:B------:R-:W-:-:S13]  /*15f0*/  ISETP.NE.AND P0, PT, R0, 0x3, PT ;  /* 0x000000030000780c */ /* 0x000fda0003f05270 */
[----:B------:R-:W-:Y:S05]  /*1600*/  @!P0 BRA `(.L_x_19) ;  /* 0x0000000000048947 */ /* 0x000fea0003800000 */
[----:B------:R-:W-:Y:S01]  /*1610*/  BPT.TRAP 0x1 ;  /* 0x000000040000795c */ /* 0x000fe20000300000 */
.L_x_19:
[----:B------:R-:W2:Y:S01]  /*1620*/  S2UR UR5, SR_CgaCtaId ;  /* 0x00000000000579c3 */ /* 0x000ea20000008800 */
[----:B------:R-:W-:Y:S01]  /*1630*/  UMOV UR4, 0x400 ;  /* 0x0000040000047882 */ /* 0x000fe20000000000 */
[----:B------:R-:W-:Y:S02]  /*1640*/  IMAD.U32 R0, RZ, RZ, UR38 ;  /* 0x00000026ff007e24 */ /* 0x000fe4000f8e00ff */
[----:B------:R-:W-:-:S03]  /*1650*/  IMAD.U32 R3, RZ, RZ, UR39 ;  /* 0x00000027ff037e24 */ /* 0x000fc6000f8e00ff */
[----:B------:R-:W-:Y:S01]  /*1660*/  SHF.L.U32 R0, R0, 0x1f, RZ ;  /* 0x0000001f00007819 */ /* 0x000fe200000006ff */
[----:B--2---:R-:W-:-:S06]  /*1670*/  ULEA UR4, UR5, UR4, 0x18 ;  /* 0x0000000405047291 */ /* 0x004fcc000f8ec03f */
[----:B------:R-:W-:-:S04]  /*1680*/  IMAD.U32 R6, RZ, RZ, UR4 ;  /* 0x00000004ff067e24 */ /* 0x000fc8000f8e00ff */
[----:B------:R-:W-:-:S04]  /*1690*/  IMAD R3, R3, 0x8, R6 ;  /* 0x0000000803037824 */ /* 0x000fc800078e0206 */
[----:B------:R2:W3:Y:S01]  /*16a0*/  SYNCS.PHASECHK.TRANS64.TRYWAIT P1, [R3+URZ], R0 ;  /* 0x00000000030075a7 */ /* 0x0004e2000802017f */
[----:B------:R-:W-:Y:S05]  /*16b0*/  @!P0 BRA `(.L_x_20) ;  /* 0x0000000000048947 */ /* 0x000fea0003800000 */
[----:B------:R-:W-:Y:S01]  /*16c0*/  BPT.TRAP 0x1 ;  /* 0x000000040000795c */ /* 0x000fe20000300000 */
.L_x_20:
[----:B---3--:R-:W-:Y:S05]  /*16d0*/  @P1 BRA `(.L_x_21) ;  /* 0x0000000000081947 */ /* 0x008fea0003800000 */
[----:B------:R-:W3:Y:S02]  /*16e0*/  SYNCS.PHASECHK.TRANS64.TRYWAIT P1, [R3+URZ], R0 ;  /* 0x00000000030075a7 */ /* 0x000ee4000802017f */
[----:B---3--:R-:W-:Y:S05]  /*16f0*/  @!P1 BRA `(.L_x_22) ;  /* 0x0000004800789947 */ /* 0x008fea0003800000 */
.L_x_21:
[----:B------:R-:W-:-:S04]  /*1700*/  UISETP.LT.AND UP0, UPT, UR40, 0x1, UPT ;  /* 0x000000012800788c */ /* 0x000fc8000bf01270 */
[----:B------:R-:W-:-:S06]  /*1710*/  USEL UR4, UR40, 0x1, UP0 ;  /* 0x0000000128047887 */ /* 0x000fcc0008000000 */
[----:B--23--:R-:W-:Y:S01]  /*1720*/  IMAD.U32 R0, RZ, RZ, UR4 ;  /* 0x00000004ff007e24 */ /* 0x00cfe2000f8e00ff */
[----:B------:R-:W-:Y:S05]  /*1730*/  WARPSYNC.ALL ;  /* 0x0000000000007948 */ /* 0x000fea0003800000 */
[----:B------:R-:W-:-:S04]  /*1740*/  IADD3 R0, -R0, UR40, RZ ;  /* 0x0000002800007c10 */ /* 0x000fc8000fffe1ff */
[----:B------:R-:W-:Y:S02]  /*1750*/  ISETP.GE.AND P1, PT, R0, 0x1, PT ;  /* 0x000000010000780c */ /* 0x000fe40003f26270 */
[----:B------:R-:W-:Y:S01]  /*1760*/  R2UR UR4, R6 ;  /* 0x00000000060472ca */ /* 0x000fe200000e0000 */
[----:B------:R-:W-:Y:S01]  /*1770*/  ULOP3.LUT UR41, UR41, 0x10000, URZ, 0xfc, !UPT ;  /* 0x0001000029297892 */ /* 0x000fe2000f8efc3f */
[----:B------:R-:W-:Y:S01]  /*1780*/  WARPGROUP.ARRIVE ;  /* 0x00000000000079c5 */ /* 0x000fe20000000000 */
[----:B------:R-:W-:Y:S01]  /*1790*/  UMOV UR5, 0x80000020 ;  /* 0x8000002000057882 */ /* 0x000fe20000000000 */
[----:B------:R-:W-:-:S09]  /*17a0*/  UMOV UR7, 0x80000020 ;  /* 0x8000002000077882 */ /* 0x000fd20000000000 */
[----:B------:R-:W-:-:S04]  /*17b0*/  UIADD3 UR4, UR4, 0x24200, URZ ;  /* 0x0002420004047890 */ /* 0x000fc8000fffe03f */
[----:B------:R-:W-:-:S04]  /*17c0*/  USHF.R.U32.HI UR4, URZ, 0x4, UR4 ;  /* 0x000000043f047899 */ /* 0x000fc80008011604 */
[----:B------:R-:W-:-:S04]  /*17d0*/  ULOP3.LUT UR4, UR4, 0x3fff, URZ, 0xc0, !UPT ;  /* 0x00003fff04047892 */ /* 0x000fc8000f8ec03f */
[----:B------:R-:W-:Y:S02]  /*17e0*/  ULOP3.LUT UR9, UR4, 0x10000, URZ, 0xfc, !UPT ;  /* 0x0001000004097892 */ /* 0x000fe4000f8efc3f */
[----:B------:R-:W-:Y:S02]  /*17f0*/  ULEA UR4, UR39, UR41, 0x9 ;  /* 0x0000002927047291 */ /* 0x000fe4000f8e483f */
[----:B------:R-:W-:-:S09]  /*1800*/  ULEA UR6, UR39, UR9, 0x8 ;  /* 0x0000000927067291 */ /* 0x000fd2000f8e403f */
[----:B------:R-:W-:Y:S01]  /*1810*/  IGMMA.64x64x32.S8.S8 R24, gdesc[UR4], RZ, !UPT, gsb0 ;  /* 0x01e00000041879f1 */ /* 0x000fe2000c0410ff */
[----:B------:R-:W-:Y:S02]  /*1820*/  UIADD3 UR4, UR4, 0x2, URZ ;  /* 0x0000000204047890 */ /* 0x000fe4000fffe03f */
[----:B------:R-:W-:Y:S01]  /*1830*/  UIADD3 UR6, UR6, 0x2, URZ ;  /* 0x0000000206067890 */ /* 0x000fe2000fffe03f */
[----:B------:R-:W-:Y:S01]  /*1840*/  UMOV UR5, 0x80000020 ;  /* 0x8000002000057882 */ /* 0x000fe20000000000 */
[----:B------:R-:W-:Y:S01]  /*1850*/  UMOV UR7, 0x80000020 ;  /* 0x8000002000077882 */ /* 0x000fe20000000000 */
[----:B------:R-:W-:Y:S02]  /*1860*/  WARPGROUP.DEPBAR.LE gsb0, 0x0 ;  /* 0x00008000000079c5 */ /* 0x000fe40000010000 */
[----:B------:R-:W-:-:S06]  /*1870*/  WARPGROUP.ARRIVE ;  /* 0x00000000000079c5 */ /* 0x000fcc0000000000 */
[----:B------:R-:W-:Y:S03]  /*1880*/  IGMMA.64x64x32.S8.S8 R24, gdesc[UR4], R24, gsb0 ;  /* 0x01e00000041879f1 */ /* 0x000fe60008041018 */
[----:B------:R-:W-:Y:S02]  /*1890*/  WARPGROUP.DEPBAR.LE gsb0, 0x0 ;  /* 0x00008000000079c5 */ /* 0x000fe40000010000 */
[----:B------:R-:W-:Y:S05]  /*18a0*/  @!P1 BRA `(.L_x_23) ;  /* 0x0000000000e49947 */ /* 0x000fea0003800000 */
[----:B------:R-:W-:Y:S02]  /*18b0*/  UIADD3 UR4, UR39, 0x1, URZ ;  /* 0x0000000127047890 */ /* 0x000fe4000fffe03f */
[----:B------:R-:W-:Y:S02]  /*18c0*/  IMAD.U32 R3, RZ, RZ, UR39 ;  /* 0x00000027ff037e24 */ /* 0x000fe4000f8e00ff */
[----:B------:R-:W-:-:S04]  /*18d0*/  UISETP.NE.AND UP0, UPT, UR4, 0x12, UPT ;  /* 0x000000120400788c */ /* 0x000fc8000bf05270 */
[----:B------:R-:W-:Y:S02]  /*18e0*/  USEL UR5, URZ, 0x1, UP0 ;  /* 0x000000013f057887 */ /* 0x000fe40008000000 */
[----:B------:R-:W-:Y:S02]  /*18f0*/  USEL UR8, UR4, URZ, UP0 ;  /* 0x0000003f04087287 */ /* 0x000fe40008000000 */
[----:B------:R-:W-:-:S06]  /*1900*/  ULOP3.LUT UR5, UR38, UR5, URZ, 0x3c, !UPT ;  /* 0x0000000526057292 */ /* 0x000fcc000f8e3c3f */
[----:B------:R-:W-:-:S07]  /*1910*/  IMAD.U32 R7, RZ, RZ, UR5 ;  /* 0x00000005ff077e24 */ /* 0x000fce000f8e00ff */
.L_x_30:
[----:B------:R-:W-:Y:S05]  /*1920*/  @!P0 BRA `(.L_x_24) ;  /* 0x0000000000048947 */ /* 0x000fea0003800000 */
[----:B------:R-:W-:Y:S01]  /*1930*/  BPT.TRAP 0x1 ;  /* 0x000000040000795c */ /* 0x000fe20000300000 */
.L_x_24:
[----:B------:R-:W2:Y:S01]  /*1940*/  S2UR UR5, SR_CgaCtaId ;  /* 0x00000000000579c3 */ /* 0x000ea20000008800 */
[----:B------:R-:W-:Y:S01]  /*1950*/  UMOV UR4, 0x400 ;  /* 0x0000040000047882 */ /* 0x000fe20000000000 */
[----:B01----:R-:W-:Y:S01]  /*1960*/  IMAD.U32 R5, RZ, RZ, UR8 ;  /* 0x00000008ff057e24 */ /* 0x003fe2000f8e00ff */
[----:B------:R-:W-:Y:S01]  /*1970*/  SHF.L.U32 R4, R7, 0x1f, RZ ;  /* 0x0000001f07047819 */ /* 0x000fe200000006ff */
[----:B--2---:R-:W-:-:S06]  /*1980*/  ULEA UR4, UR5, UR4, 0x18 ;  /* 0x0000000405047291 */ /* 0x004fcc000f8ec03f */
[----:B------:R-:W-:-:S04]  /*1990*/  IMAD.U32 R6, RZ, RZ, UR4 ;  /* 0x00000004ff067e24 */ /* 0x000fc8000f8e00ff */
[----:B------:R-:W-:-:S04]  /*19a0*/  IMAD R5, R5, 0x8, R6 ;  /* 0x0000000805057824 */ /* 0x000fc800078e0206 */
[----:B------:R0:W1:Y:S01]  /*19b0*/  SYNCS.PHASECHK.TRANS64.TRYWAIT P1, [R5+URZ], R4 ;  /* 0x00000004050075a7 */ /* 0x000062000802017f */
[----:B------:R-:W-:Y:S05]  /*19c0*/  @!P0 BRA `(.L_x_25) ;  /* 0x0000000000048947 */ /* 0x000fea0003800000 */
[----:B------:R-:W-:Y:S01]  /*19d0*/  BPT.TRAP 0x1 ;  /* 0x000000040000795c */ /* 0x000fe20000300000 */
.L_x_25:
[----:B-1----:R-:W-:Y:S05]  /*19e0*/  @P1 BRA `(.L_x_26) ;  /* 0x0000000000081947 */ /* 0x002fea0003800000 */
[----:B------:R-:W1:Y:S02]  /*19f0*/  SYNCS.PHASECHK.TRANS64.TRYWAIT P1, [R5+URZ], R4 ;  /* 0x00000004050075a7 */ /* 0x000e64000802017f */
[----:B-1----:R-:W-:Y:S05]  /*1a00*/  @!P1 BRA `(.L_x_27) ;  /* 0x0000004400c89947 */ /* 0x002fea0003800000 */
.L_x_26:
[----:B------:R-:W-:Y:S01]  /*1a10*/  ULEA UR4, UR8, UR41, 0x9 ;  /* 0x0000002908047291 */ /* 0x000fe2000f8e483f */
[----:B------:R-:W-:Y:S01]  /*1a20*/  WARPGROUP.ARRIVE ;  /* 0x00000000000079c5 */ /* 0x000fe20000000000 */
[----:B------:R-:W-:Y:S01]  /*1a30*/  ULEA UR6, UR8, UR9, 0x8 ;  /* 0x0000000908067291 */ /* 0x000fe2000f8e403f */
[----:B------:R-:W-:Y:S01]  /*1a40*/  UMOV UR5, 0x80000020 ;  /* 0x8000002000057882 */ /* 0x000fe20000000000 */
[----:B------:R-:W-:-:S07]  /*1a50*/  UMOV UR7, 0x80000020 ;  /* 0x8000002000077882 */ /* 0x000fce0000000000 */
[----:B------:R-:W-:Y:S01]  /*1a60*/  IGMMA.64x64x32.S8.S8 R24, gdesc[UR4], R24, gsb0 ;  /* 0x01e00000041879f1 */ /* 0x000fe20008041018 */
        /* <DEDUP_REMOVED lines=9> */
[----:B------:R-:W-:Y:S01]  /*1b00*/  BPT.TRAP 0x1 ;  /* 0x000000040000795c */ /* 0x000fe20000300000 */
.L_x_28:
[----:B------:R-:W-:-:S13]  /*1b10*/  ISETP.NE.AND P1, PT, R23, RZ, PT ;  /* 0x000000ff1700720c */ /* 0x000fda0003f25270 */
[----:B01----:R-:W-:-:S04]  /*1b20*/  @P1 IMAD R4, R3, 0x8, R6 ;  /* 0x0000000803041824 */ /* 0x003fc800078e0206 */
[----:B------:R-:W-:-:S05]  /*1b30*/  @P1 VIADD R5, R4, 0x90 ;  /* 0x0000009004051836 */ /* 0x000fca0000000000 */
[----:B------:R-:W-:-:S04]  /*1b40*/  @P1 PRMT R5, R22, 0x654, R5 ;  /* 0x0000065416051816 */ /* 0x000fc80000000005 */
[----:B------:R0:W-:Y:S01]  /*1b50*/  @P1 SYNCS.ARRIVE.TRANS64.RED.A1T0 RZ, [R5+URZ], RZ ;  /* 0x000000ff05ff19a7 */ /* 0x0001e2000810043f */
[----:B------:R-:W-:-:S13]  /*1b60*/  ISETP.GT.U32.AND P1, PT, R19, 0x1, PT ;  /* 0x000000011300780c */ /* 0x000fda0003f24070 */
[----:B0-----:R-:W-:Y:S05]  /*1b70*/  @P1 BRA `(.L_x_29) ;  /* 0x0000000000041947 */ /* 0x001fea0003800000 */
[----:B------:R-:W-:Y:S01]  /*1b80*/  BPT.TRAP 0x1 ;  /* 0x000000040000795c */ /* 0x000fe20000300000 */
.L_x_29:
[----:B------:R-:W-:Y:S01]  /*1b90*/  UIADD3 UR8, UR8, 0x1, URZ ;  /* 0x0000000108087890 */ /* 0x000fe2000fffe03f */
[C---:B------:R-:W-:Y:S01]  /*1ba0*/  ISETP.GT.AND P2, PT, R0.reuse, 0x1, PT ;  /* 0x000000010000780c */ /* 0x040fe20003f44270 */
[----:B------:R-:W-:Y:S02]  /*1bb0*/  VIADD R3, R3, 0x1 ;  /* 0x0000000103037836 */ /* 0x000fe40000000000 */
[----:B------:R-:W-:Y:S01]  /*1bc0*/  UISETP.NE.AND UP0, UPT, UR8, 0x12, UPT ;  /* 0x000000120800788c */ /* 0x000fe2000bf05270 */
[----:B------:R-:W-:Y:S02]  /*1bd0*/  VIADD R0, R0, 0xffffffff ;  /* 0xffffffff00007836 */ /* 0x000fe40000000000 */
[C---:B------:R-:W-:Y:S01]  /*1be0*/  ISETP.NE.AND P1, PT, R3.reuse, 0x12, PT ;  /* 0x000000120300780c */ /* 0x040fe20003f25270 */
[----:B------:R-:W-:Y:S02]  /*1bf0*/  USEL UR4, URZ, 0x1, UP0 ;  /* 0x000000013f047887 */ /* 0x000fe40008000000 */
[----:B------:R-:W-:Y:S01]  /*1c00*/  USEL UR8, UR8, URZ, UP0 ;  /* 0x0000003f08087287 */ /* 0x000fe20008000000 */
[----:B------:R-:W-:-:S03]  /*1c10*/  SEL R3, R3, RZ, P1 ;  /* 0x000000ff03037207 */ /* 0x000fc60000800000 */
[----:B------:R-:W-:Y:S01]  /*1c20*/  LOP3.LUT R7, R7, UR4, RZ, 0x3c, !PT ;  /* 0x0000000407077c12 */ /* 0x000fe2000f8e3cff */
[----:B------:R-:W-:Y:S07]  /*1c30*/  @P2 BRA `(.L_x_30) ;  /* 0xfffffffc00382947 */ /* 0x000fee000383ffff */
.L_x_23:
[----:B------:R-:W2:Y:S02]  /*1c40*/  LDC R0, c[0x0][0x28c] ;  /* 0x0000a300ff007b82 */ /* 0x000ea40000000800 */
[----:B--2---:R-:W-:-:S13]  /*1c50*/  ISETP.GE.AND P1, PT, R0, 0x1, PT ;  /* 0x000000010000780c */ /* 0x004fda0003f26270 */
[----:B------:R-:W-:Y:S05]  /*1c60*/  @!P1 BRA `(.L_x_31) ;  /* 0x0000000000509947 */ /* 0x000fea0003800000 */
[----:B------:R-:W-:Y:S05]  /*1c70*/  @!P0 BRA `(.L_x_32) ;  /* 0x0000000000048947 */ /* 0x000fea0003800000 */
[----:B------:R-:W-:Y:S01]  /*1c80*/  BPT.TRAP 0x1 ;  /* 0x000000040000795c */ /* 0x000fe20000300000 */
.L_x_32:
[----:B------:R-:W-:Y:S01]  /*1c90*/  ISETP.NE.AND P0, PT, R23, RZ, PT ;  /* 0x000000ff1700720c */ /* 0x000fe20003f05270 */
[----:B------:R-:W-:Y:S01]  /*1ca0*/  BSSY B0, `(.L_x_33) ;  /* 0x000000e000007945 */ /* 0x000fe20003800000 */
[----:B------:R-:W-:-:S11]  /*1cb0*/  ISETP.GT.U32.AND P1, PT, R19, 0x1, PT ;  /* 0x000000011300780c */ /* 0x000fd60003f24070 */
[----:B------:R-:W-:Y:S05]  /*1cc0*/  @!P0 BRA `(.L_x_34) ;  /* 0x00000000002c8947 */ /* 0x000fea0003800000 */
[----:B------:R-:W-:-:S04]  /*1cd0*/  UISETP.LT.AND UP0, UPT, UR40, 0x1, UPT ;  /* 0x000000012800788c */ /* 0x000fc8000bf01270 */
[----:B------:R-:W-:-:S04]  /*1ce0*/  USEL UR6, UR40, 0x1, UP0 ;  /* 0x0000000128067887 */ /* 0x000fc80008000000 */
[----:B------:R-:W-:-:S04]  /*1cf0*/  UIADD3 UR6, UR39, UR40, -UR6 ;  /* 0x0000002827067290 */ /* 0x000fc8000fffe806 */
[----:B------:R-:W-:-:S04]  /*1d00*/  UIMAD.WIDE.U32 UR4, UR6, 0x38e38e39, URZ ;  /* 0x38e38e39060478a5 */ /* 0x000fc8000f8e003f */
[----:B------:R-:W-:-:S04]  /*1d10*/  USHF.R.U32.HI UR4, URZ, 0x2, UR5 ;  /* 0x000000023f047899 */ /* 0x000fc80008011605 */
[----:B------:R-:W-:-:S06]  /*1d20*/  UIMAD UR6, UR4, -0x12, UR6 ;  /* 0xffffffee040678a4 */ /* 0x000fcc000f8e0206 */
[----:B------:R-:W-:-:S04]  /*1d30*/  IMAD.U32 R3, RZ, RZ, UR6 ;  /* 0x00000006ff037e24 */ /* 0x000fc8000f8e00ff */
[----:B------:R-:W-:-:S04]  /*1d40*/  IMAD R0, R3, 0x8, R6 ;  /* 0x0000000803007824 */ /* 0x000fc800078e0206 */
[----:B------:R-:W-:-:S05]  /*1d50*/  VIADD R3, R0, 0x90 ;  /* 0x0000009000037836 */ /* 0x000fca0000000000 */
[----:B------:R-:W-:-:S04]  /*1d60*/  PRMT R3, R22, 0x654, R3 ;  /* 0x0000065416037816 */ /* 0x000fc80000000003 */
[----:B------:R2:W-:Y:S03]  /*1d70*/  SYNCS.ARRIVE.TRANS64.RED.A1T0 RZ, [R3+URZ], RZ ;  /* 0x000000ff03ff79a7 */ /* 0x0005e6000810043f */
.L_x_34:
[----:B------:R-:W-:Y:S05]  /*1d80*/  BSYNC B0 ;  /* 0x0000000000007941 */ /* 0x000fea0003800000 */
.L_x_33:
[----:B------:R-:W-:Y:S05]  /*1d90*/  @P1 BRA `(.L_x_31) ;  /* 0x0000000000041947 */ /* 0x000fea0003800000 */
[----:B------:R-:W-:Y:S01]  /*1da0*/  BPT.TRAP 0x1 ;  /* 0x000000040000795c */ /* 0x000fe20000300000 */
.L_x_31:
[----:B------:R-:W3:Y:S01]  /*1db0*/  LDC R8, c[0x0][0x288] ;  /* 0x0000a200ff087b82 */ /* 0x000ee20000000800 */
[----:B01----:R-:W-:Y:S01]  /*1dc0*/  LOP3.LUT R4, R18, 0x60, RZ, 0xc0, !PT ;  /* 0x0000006012047812 */ /* 0x003fe200078ec0ff */
[----:B------:R-:W-:Y:S01]  /*1dd0*/  IMAD.SHL.U32 R7, R60, 0x40, RZ ;  /* 0x000000403c077824 */ /* 0x000fe200078e00ff */
[----:B------:R-:W-:Y:S01]  /*1de0*/  UIADD3 UR39, UR40, UR39, URZ ;  /* 0x0000002728277290 */ /* 0x000fe2000fffe03f */
[----:B------:R-:W-:Y:S01]  /*1df0*/  SHF.R.U32.HI R0, RZ, 0x2, R18 ;  /* 0x00000002ff007819 */ /* 0x000fe20000011612 */
[----:B------:R-:W-:Y:S01]  /*1e00*/  IMAD.SHL.U32 R13, R59, 0x80, RZ ;  /* 0x000000803b0d7824 */ /* 0x000fe200078e00ff */
[----:B------:R-:W-:Y:S01]  /*1e10*/  SHF.R.U32.HI R6, RZ, 0x1, R4 ;  /* 0x00000001ff067819 */ /* 0x000fe20000011604 */
[----:B------:R-:W-:Y:S01]  /*1e20*/  UISETP.GT.U32.AND UP0, UPT, UR39, 0x11, UPT ;  /* 0x000000112700788c */ /* 0x000fe2000bf04070 */
[----:B------:R-:W-:Y:S01]  /*1e30*/  LOP3.LUT R4, R18, 0x3, RZ, 0xc0, !PT ;  /* 0x0000000312047812 */ /* 0x000fe200078ec0ff */
[----:B------:R-:W-:Y:S01]  /*1e40*/  ULDC UR7, c[0x0][0x284] ;  /* 0x0000a10000077ab9 */ /* 0x000fe20000000800 */
[----:B------:R-:W-:Y:S01]  /*1e50*/  SHF.R.U32.HI R5, RZ, 0x7, R18 ;  /* 0x00000007ff057819 */ /* 0x000fe20000011612 */
[----:B------:R-:W-:Y:S01]  /*1e60*/  UISETP.LT.U32.AND UP0, UPT, UR40, 0x12, UP0 ;  /* 0x000000122800788c */ /* 0x000fe20008701070 */
[----:B--2---:R-:W-:Y:S01]  /*1e70*/  LOP3.LUT R3, R0, 0x7, RZ, 0xc0, !PT ;  /* 0x0000000700037812 */ /* 0x004fe200078ec0ff */
[----:B------:R-:W-:Y:S01]  /*1e80*/  UISETP.GE.U32.AND UP1, UPT, UR40, 0x12, UPT ;  /* 0x000000122800788c */ /* 0x000fe2000bf26070 */
[----:B------:R-:W-:Y:S01]  /*1e90*/  LOP3.LUT R0, R5, 0x1, RZ, 0xc0, !PT ;  /* 0x0000000105007812 */ /* 0x000fe200078ec0ff */
[----:B------:R-:W-:Y:S01]  /*1ea0*/  ULDC.64 UR8, c[0x0][0x5d0] ;  /* 0x0001740000087ab9 */ /* 0x000fe20000000a00 */
[----:B------:R-:W-:Y:S01]  /*1eb0*/  SHF.R.S32.HI R14, RZ, 0x1f, R61 ;  /* 0x0000001fff0e7819 */ /* 0x000fe2000001143d */
[----:B------:R-:W-:Y:S01]  /*1ec0*/  UIMAD.WIDE.U32 UR4, UR39, 0x38e38e39, URZ ;  /* 0x38e38e39270478a5 */ /* 0x000fe2000f8e003f */
[----:B------:R-:W-:Y:S01]  /*1ed0*/  IADD3 R5, RZ, -R6, -R3 ;  /* 0x80000006ff057210 */ /* 0x000fe20007ffe803 */
[----:B------:R-:W-:Y:S01]  /*1ee0*/  IMAD.SHL.U32 R10, R0, 0x40, RZ ;  /* 0x00000040000a7824 */ /* 0x000fe200078e00ff */
[----:B------:R-:W-:-:S02]  /*1ef0*/  USEL UR6, URZ, 0x1, !UP0 ;  /* 0x000000013f067887 */ /* 0x000fc4000c000000 */
[----:B------:R-:W-:Y:S01]  /*1f00*/  USHF.R.U32.HI UR4, URZ, 0x2, UR5 ;  /* 0x000000023f047899 */ /* 0x000fe20008011605 */
[----:B------:R-:W-:Y:S01]  /*1f10*/  IMAD R0, R0, -0x40, R5 ;  /* 0xffffffc000007824 */ /* 0x000fe200078e0205 */
[----:B---3--:R-:W-:Y:S01]  /*1f20*/  ISETP.GE.AND P0, PT, R7, R8, PT ;  /* 0x000000080700720c */ /* 0x008fe20003f06270 */
[----:B------:R-:W-:Y:S01]  /*1f30*/  IMAD R12, R4, -0x2, R8 ;  /* 0xfffffffe040c7824 */ /* 0x000fe200078e0208 */
[----:B------:R-:W-:Y:S01]  /*1f40*/  ULOP3.LUT UR38, UR38, UR6, URZ, 0x3c, !UPT ;  /* 0x0000000626267292 */ /* 0x000fe2000f8e3c3f */
[----:B------:R-:W-:Y:S01]  /*1f50*/  IMAD.SHL.U32 R8, R18, 0x2, RZ ;  /* 0x0000000212087824 */ /* 0x000fe200078e00ff */
[----:B------:R-:W-:Y:S01]  /*1f60*/  ISETP.GE.OR P0, PT, R13, UR7, P0 ;  /* 0x000000070d007c0c */ /* 0x000fe20008706670 */
[----:B------:R-:W-:Y:S01]  /*1f70*/  IMAD R4, R14, UR8, RZ ;  /* 0x000000080e047c24 */ /* 0x000fe2000f8e02ff */
[----:B------:R-:W-:Y:S01]  /*1f80*/  LOP3.LUT R3, R10, 0x40, R3, 0xe2, !PT ;  /* 0x000000400a037812 */ /* 0x000fe200078ee203 */
[----:B------:R-:W-:Y:S01]  /*1f90*/  IMAD.WIDE R10, R59, 0x80, RZ ;  /* 0x000000803b0a7825 */ /* 0x000fe200078e02ff */
[----:B------:R-:W-:Y:S01]  /*1fa0*/  LOP3.LUT R8, R7, 0x6, R8, 0xf8, !PT ;  /* 0x0000000607087812 */ /* 0x000fe200078ef808 */
[----:B------:R-:W-:Y:S01]  /*1fb0*/  UIMAD UR39, UR4, -0x12, UR39 ;  /* 0xffffffee042778a4 */ /* 0x000fe2000f8e0227 */
[----:B------:R-:W-:Y:S01]  /*1fc0*/  IADD3 R20, -R13, UR7, R0 ;  /* 0x000000070d147c10 */ /* 0x000fe2000fffe100 */
[----:B------:R-:W-:Y:S01]  /*1fd0*/  IMAD R15, R61, UR9, R4 ;  /* 0x000000093d0f7c24 */ /* 0x000fe2000f8e0204 */
[----:B------:R-:W-:Y:S01]  /*1fe0*/  SHF.R.S32.HI R9, RZ, 0x1f, R8 ;  /* 0x0000001fff097819 */ /* 0x000fe20000011408 */
[----:B------:R-:W-:Y:S01]  /*1ff0*/  @UP1 ULOP3.LUT UR38, UR38, 0x1, UR4, 0x78, !UPT ;  /* 0x0000000126261892 */ /* 0x000fe2000f8e7804 */
[----:B------:R-:W-:Y:S01]  /*2000*/  LOP3.LUT R67, R10, R3, R6, 0xfe, !PT ;  /* 0x000000030a437212 */ /* 0x000fe200078efe06 */
[----:B------:R-:W-:-:S02]  /*2010*/  IMAD.IADD R60, R12, 0x1, -R7 ;  /* 0x000000010c3c7824 */ /* 0x000fc400078e0a07 */
[----:B------:R-:W-:-:S04]  /*2020*/  IMAD.WIDE.U32 R4, R61, UR8, R8 ;  /* 0x000000083d047c25 */ /* 0x000fc8000f8e0008 */
[----:B------:R-:W-:Y:S02]  /*2030*/  IMAD.IADD R5, R5, 0x1, R15 ;  /* 0x0000000105057824 */ /* 0x000fe400078e020f */
[----:B------:R-:W-:Y:S01]  /*2040*/  IMAD.MOV.U32 R59, RZ, RZ, -0x1 ;  /* 0xffffffffff3b7424 */ /* 0x000fe200078e00ff */
[----:B------:R-:W-:Y:S06]  /*2050*/  @P0 BRA `(.L_x_35) ;  /* 0x0000001c00100947 */ /* 0x000fec0003800000 */
[----:B------:R-:W0:Y:S01]  /*2060*/  LDC.64 R12, c[0x0][0x5c8] ;  /* 0x00017200ff0c7b82 */ /* 0x000e220000000a00 */
[----:B------:R-:W-:Y:S01]  /*2070*/  ULDC.64 UR4, c[0x0][0x5c0] ;  /* 0x0001700000047ab9 */ /* 0x000fe20000000a00 */
[----:B------:R-:W-:Y:S01]  /*2080*/  BSSY B0, `(.L_x_35) ;  /* 0x00001c1000007945 */ /* 0x000fe20003800000 */
[-C--:B0-----:R-:W-:Y:S02]  /*2090*/  IMAD R0, R11, R12.reuse, RZ ;  /* 0x0000000c0b007224 */ /* 0x081fe400078e02ff */
[----:B------:R-:W-:-:S04]  /*20a0*/  IMAD.WIDE.U32 R4, R67, R12, R4 ;  /* 0x0000000c43047225 */ /* 0x000fc800078e0004 */
[----:B------:R-:W-:Y:S01]  /*20b0*/  IMAD R3, R67, R13, R0 ;  /* 0x0000000d43037224 */ /* 0x000fe200078e0200 */
[----:B------:R-:W-:-:S03]  /*20c0*/  IADD3 R6, P0, R4, UR4, RZ ;  /* 0x0000000404067c10 */ /* 0x000fc6000ff1e0ff */
[----:B------:R-:W-:Y:S01]  /*20d0*/  IMAD.IADD R3, R5, 0x1, R3 ;  /* 0x0000000105037824 */ /* 0x000fe200078e0203 */
[----:B------:R-:W-:-:S04]  /*20e0*/  LEA R4, P1, R12, R6, 0x3 ;  /* 0x000000060c047211 */ /* 0x000fc800078218ff */
[----:B------:R-:W-:Y:S02]  /*20f0*/  IADD3.X R7, R3, UR5, RZ, P0, !PT ;  /* 0x0000000503077c10 */ /* 0x000fe400087fe4ff */
[----:B-----5:R-:W-:Y:S02]  /*2100*/  ISETP.NE.AND P0, PT, R57, RZ, PT ;  /* 0x000000ff3900720c */ /* 0x020fe40003f05270 */
[----:B------:R-:W-:-:S11]  /*2110*/  LEA.HI.X R5, R12, R7, R13, 0x3, P1 ;  /* 0x000000070c057211 */ /* 0x000fd600008f1c0d */
[----:B------:R-:W-:Y:S05]  /*2120*/  @!P0 BRA `(.L_x_36) ;  /* 0x0000001400188947 */ /* 0x000fea0003800000 */
[----:B------:R-:W0:Y:S01]  /*2130*/  LDC.64 R62, c[0x0][0x5b0] ;  /* 0x00016c00ff3e7b82 */ /* 0x000e220000000a00 */
[----:B------:R-:W-:Y:S01]  /*2140*/  ULDC.64 UR4, c[0x0][0x5b8] ;  /* 0x00016e0000047ab9 */ /* 0x000fe20000000a00 */
[----:B------:R-:W-:Y:S01]  /*2150*/  ISETP.GE.AND P3, PT, R60, 0x1, PT ;  /* 0x000000013c00780c */ /* 0x000fe20003f66270 */
[----:B------:R-:W-:Y:S01]  /*2160*/  IMAD R0, R14, UR4, RZ ;  /* 0x000000040e007c24 */ /* 0x000fe2000f8e02ff */
[----:B------:R-:W-:Y:S01]  /*2170*/  BSSY B1, `(.L_x_37) ;  /* 0x000000e000017945 */ /* 0x000fe20003800000 */
[C---:B------:R-:W-:Y:S01]  /*2180*/  IMAD.WIDE.U32 R14, R61.reuse, UR4, R8 ;  /* 0x000000043d0e7c25 */ /* 0x040fe2000f8e0008 */
[----:B------:R-:W-:Y:S02]  /*2190*/  ISETP.LT.OR P1, PT, R20, 0x1, !P3 ;  /* 0x000000011400780c */ /* 0x000fe40005f21670 */
[----:B------:R-:W1:Y:S01]  /*21a0*/  LDC.64 R64, c[0x0][0x5a8] ;  /* 0x00016a00ff407b82 */ /* 0x000e620000000a00 */
[----:B------:R-:W-:Y:S02]  /*21b0*/  IMAD R13, R61, UR5, R0 ;  /* 0x000000053d0d7c24 */ /* 0x000fe4000f8e0200 */
[----:B------:R-:W-:-:S02]  /*21c0*/  IMAD.MOV.U32 R12, RZ, RZ, R14 ;  /* 0x000000ffff0c7224 */ /* 0x000fc400078e000e */
[----:B------:R-:W-:Y:S02]  /*21d0*/  IMAD.IADD R13, R15, 0x1, R13 ;  /* 0x000000010f0d7824 */ /* 0x000fe400078e020d */
[-C--:B0-----:R-:W-:Y:S02]  /*21e0*/  IMAD R10, R11, R62.reuse, RZ ;  /* 0x0000003e0b0a7224 */ /* 0x081fe400078e02ff */
[----:B------:R-:W-:-:S04]  /*21f0*/  IMAD.WIDE.U32 R8, R67, R62, R12 ;  /* 0x0000003e43087225 */ /* 0x000fc800078e000c */
[----:B------:R-:W-:Y:S01]  /*2200*/  IMAD R21, R67, R63, R10 ;  /* 0x0000003f43157224 */ /* 0x000fe200078e020a */
[----:B-1----:R-:W-:-:S04]  /*2210*/  IADD3 R8, P0, R8, R64, RZ ;  /* 0x0000004008087210 */ /* 0x002fc80007f1e0ff */
[----:B------:R-:W-:Y:S01]  /*2220*/  IADD3.X R9, R65, R9, R21, P0, !PT ;  /* 0x0000000941097210 */ /* 0x000fe200007fe415 */
[----:B------:R-:W-:Y:S08]  /*2230*/  @P1 BRA `(.L_x_38) ;  /* 0x0000000000041947 */ /* 0x000ff00003800000 */
[----:B------:R0:W5:Y:S02]  /*2240*/  LDG.E.U8 R58, desc[UR36][R8.64] ;  /* 0x00000024083a7981 */ /* 0x000164000c1e1100 */
.L_x_38:
[----:B------:R-:W-:Y:S05]  /*2250*/  BSYNC B1 ;  /* 0x0000000000017941 */ /* 0x000fea0003800000 */
.L_x_37:
[----:B-----5:R-:W-:Y:S01]  /*2260*/  LOP3.LUT R0, R58, 0xffff, RZ, 0xc0, !PT ;  /* 0x0000ffff3a007812 */ /* 0x020fe200078ec0ff */
[----:B------:R-:W-:Y:S01]  /*2270*/  IMAD.SHL.U32 R10, R62, 0x8, RZ ;  /* 0x000000083e0a7824 */ /* 0x000fe200078e00ff */
[----:B------:R-:W-:Y:S01]  /*2280*/  ISETP.GE.AND P2, PT, R60, 0x2, PT ;  /* 0x000000023c00780c */ /* 0x000fe20003f46270 */
[----:B------:R-:W-:Y:S01]  /*2290*/  BSSY B1, `(.L_x_39) ;  /* 0x000000e000017945 */ /* 0x000fe20003800000 */
[----:B------:R-:W-:Y:S02]  /*22a0*/  PRMT R0, R0, 0x8880, RZ ;  /* 0x0000888000007816 */ /* 0x000fe400000000ff */
[----:B------:R-:W-:Y:S02]  /*22b0*/  ISETP.LT.OR P0, PT, R20, 0x1, !P2 ;  /* 0x000000011400780c */ /* 0x000fe40005701670 */
[----:B------:R-:W-:Y:S01]  /*22c0*/  SHF.L.U64.HI R11, R62, 0x3, R63 ;  /* 0x000000033e0b7819 */ /* 0x000fe2000001023f */
[----:B------:R-:W-:-:S04]  /*22d0*/  IMAD R3, R0, R57, RZ ;  /* 0x0000003900037224 */ /* 0x000fc800078e02ff */
[----:B------:R-:W-:Y:S02]  /*22e0*/  @!P1 IMAD R15, R24, R56, R3 ;  /* 0x00000038180f9224 */ /* 0x000fe400078e0203 */
[----:B------:R-:W-:-:S03]  /*22f0*/  IMAD.WIDE.U32 R10, R67, R62, R10 ;  /* 0x0000003e430a7225 */ /* 0x000fc600078e000a */
[----:B------:R1:W-:Y:S01]  /*2300*/  @!P1 STG.E.U8 desc[UR36][R6.64], R15 ;  /* 0x0000000f06009986 */ /* 0x0003e2000c101124 */
[----:B------:R-:W-:Y:S01]  /*2310*/  IADD3 R10, P4, P5, R14, R64, R10 ;  /* 0x000000400e0a7210 */ /* 0x000fe20007d9e00a */
[----:B------:R-:W-:Y:S01]  /*2320*/  IMAD.IADD R14, R21, 0x1, R11 ;  /* 0x00000001150e7824 */ /* 0x000fe200078e020b */
[----:B------:R-:W-:Y:S11]  /*2330*/  @P0 BRA `(.L_x_40) ;  /* 0x00000000000c0947 */ /* 0x000ff60003800000 */
[----:B------:R-:W2:Y:S02]  /*2340*/  LDG.E.U8 R58, desc[UR36][R8.64+0x1] ;  /* 0x00000124083a7981 */ /* 0x000ea4000c1e1100 */
[----:B--2---:R-:W-:-:S05]  /*2350*/  PRMT R0, R58, 0x8880, RZ ;  /* 0x000088803a007816 */ /* 0x004fca00000000ff */
[----:B------:R-:W-:-:S07]  /*2360*/  IMAD R3, R0, R57, RZ ;  /* 0x0000003900037224 */ /* 0x000fce00078e02ff */
.L_x_40:
[----:B------:R-:W-:Y:S05]  /*2370*/  BSYNC B1 ;  /* 0x0000000000017941 */ /* 0x000fea0003800000 */
.L_x_39:
[----:B------:R-:W-:Y:S01]  /*2380*/  ISETP.LT.OR P3, PT, R20, 0x9, !P3 ;  /* 0x000000091400780c */ /* 0x000fe20005f61670 */
[----:B------:R-:W-:Y:S01]  /*2390*/  @!P0 IMAD R25, R25, R56, R3 ;  /* 0x0000003819198224 */ /* 0x000fe200078e0203 */
[C---:B------:R-:W-:Y:S01]  /*23a0*/  ISETP.GE.AND P1, PT, R60.reuse, 0x9, PT ;  /* 0x000000093c00780c */ /* 0x040fe20003f26270 */
[----:B------:R-:W-:Y:S01]  /*23b0*/  BSSY B1, `(.L_x_41) ;  /* 0x000000b000017945 */ /* 0x000fe20003800000 */
[----:B------:R-:W-:Y:S02]  /*23c0*/  IADD3.X R11, R13, R65, R14, P4, P5 ;  /* 0x000000410d0b7210 */ /* 0x000fe400027ea40e */
[----:B------:R2:W-:Y:S01]  /*23d0*/  @!P0 STG.E.U8 desc[UR36][R6.64+0x1], R25 ;  /* 0x0000011906008986 */ /* 0x0005e2000c101124 */
[----:B------:R-:W-:Y:S02]  /*23e0*/  ISETP.GE.AND P0, PT, R60, 0xa, PT ;  /* 0x0000000a3c00780c */ /* 0x000fe40003f06270 */
[C---:B------:R-:W-:Y:S02]  /*23f0*/  ISETP.LT.OR P2, PT, R20.reuse, 0x9, !P2 ;  /* 0x000000091400780c */ /* 0x040fe40005741670 */
[----:B------:R-:W-:-:S02]  /*2400*/  ISETP.LT.OR P5, PT, R20, 0x1, !P1 ;  /* 0x000000011400780c */ /* 0x000fc40004fa1670 */
[----:B------:R-:W-:Y:S01]  /*2410*/  ISETP.LT.OR P4, PT, R20, 0x1, !P0 ;  /* 0x000000011400780c */ /* 0x000fe20004781670 */
[----:B------:R-:W-:-:S12]  /*2420*/  @P3 BRA `(.L_x_42) ;  /* 0x00000000000c3947 */ /* 0x000fd80003800000 */
[----:B------:R-:W3:Y:S02]  /*2430*/  LDG.E.U8 R58, desc[UR36][R10.64] ;  /* 0x000000240a3a7981 */ /* 0x000ee4000c1e1100 */
[----:B---3--:R-:W-:-:S05]  /*2440*/  PRMT R0, R58, 0x8880, RZ ;  /* 0x000088803a007816 */ /* 0x008fca00000000ff */
[----:B------:R-:W-:-:S07]  /*2450*/  IMAD R3, R0, R57, RZ ;  /* 0x0000003900037224 */ /* 0x000fce00078e02ff */
.L_x_42:
[----:B------:R-:W-:Y:S05]  /*2460*/  BSYNC B1 ;  /* 0x0000000000017941 */ /* 0x000fea0003800000 */
.L_x_41:
[----:B------:R-:W-:Y:S01]  /*2470*/  @!P3 IMAD R13, R26, R56, R3 ;  /* 0x000000381a0db224 */ /* 0x000fe200078e0203 */
[----:B------:R-:W-:Y:S04]  /*2480*/  BSSY B1, `(.L_x_43) ;  /* 0x0000006000017945 */ /* 0x000fe80003800000 */
[----:B------:R3:W-:Y:S01]  /*2490*/  @!P3 STG.E.U8 desc[UR36][R4.64], R13 ;  /* 0x0000000d0400b986 */ /* 0x0007e2000c101124 */
[----:B------:R-:W-:Y:S05]  /*24a0*/  @P2 BRA `(.L_x_44) ;  /* 0x00000000000c2947 */ /* 0x000fea0003800000 */
[----:B------:R-:W4:Y:S02]  /*24b0*/  LDG.E.U8 R58, desc[UR36][R10.64+0x1] ;  /* 0x000001240a3a7981 */ /* 0x000f24000c1e1100 */
[----:B----4-:R-:W-:-:S05]  /*24c0*/  PRMT R0, R58, 0x8880, RZ ;  /* 0x000088803a007816 */ /* 0x010fca00000000ff */
[----:B------:R-:W-:-:S07]  /*24d0*/  IMAD R3, R0, R57, RZ ;  /* 0x0000003900037224 */ /* 0x000fce00078e02ff */
.L_x_44:
[----:B------:R-:W-:Y:S05]  /*24e0*/  BSYNC B1 ;  /* 0x0000000000017941 */ /* 0x000fea0003800000 */
.L_x_43:
[----:B------:R-:W-:Y:S01]  /*24f0*/  @!P2 IMAD R27, R27, R56, R3 ;  /* 0x000000381b1ba224 */ /* 0x000fe200078e0203 */
[----:B------:R-:W-:Y:S04]  /*2500*/  BSSY B1, `(.L_x_45) ;  /* 0x0000006000017945 */ /* 0x000fe80003800000 */
[----:B------:R4:W-:Y:S01]  /*2510*/  @!P2 STG.E.U8 desc[UR36][R4.64+0x1], R27 ;  /* 0x0000011b0400a986 */ /* 0x0009e2000c101124 */
[----:B------:R-:W-:Y:S05]  /*2520*/  @P5 BRA `(.L_x_46) ;  /* 0x00000000000c5947 */ /* 0x000fea0003800000 */
[----:B------:R-:W5:Y:S02]  /*2530*/  LDG.E.U8 R58, desc[UR36][R8.64+0x8] ;  /* 0x00000824083a7981 */ /* 0x000f64000c1e1100 */
[----:B-----5:R-:W-:-:S05]  /*2540*/  PRMT R0, R58, 0x8880, RZ ;  /* 0x000088803a007816 */ /* 0x020fca00000000ff */
[----:B------:R-:W-:-:S07]  /*2550*/  IMAD R3, R0, R57, RZ ;  /* 0x0000003900037224 */ /* 0x000fce00078e02ff */
.L_x_46:
[----:B------:R-:W-:Y:S05]  /*2560*/  BSYNC B1 ;  /* 0x0000000000017941 */ /* 0x000fea0003800000 */
.L_x_45:
[----:B---3--:R-:W-:Y:S01]  /*2570*/  @!P5 IMAD R13, R28, R56, R3 ;  /* 0x000000381c0dd224 */ /* 0x008fe200078e0203 */
[----:B------:R-:W-:Y:S04]  /*2580*/  BSSY B1, `(.L_x_47) ;  /* 0x0000006000017945 */ /* 0x000fe80003800000 */
[----:B------:R3:W-:Y:S01]  /*2590*/  @!P5 STG.E.U8 desc[UR36][R6.64+0x8], R13 ;  /* 0x0000080d0600d986 */ /* 0x0007e2000c101124 */
[----:B------:R-:W-:Y:S05]  /*25a0*/  @P4 BRA `(.L_x_48) ;  /* 0x00000000000c4947 */ /* 0x000fea0003800000 */
[----:B------:R-:W5:Y:S02]  /*25b0*/  LDG.E.U8 R58, desc[UR36][R8.64+0x9] ;  /* 0x00000924083a7981 */ /* 0x000f64000c1e1100 */
[----:B-----5:R-:W-:-:S05]  /*25c0*/  PRMT R0, R58, 0x8880, RZ ;  /* 0x000088803a007816 */ /* 0x020fca00000000ff */
[----:B------:R-:W-:-:S07]  /*25d0*/  IMAD R3, R0, R57, RZ ;  /* 0x0000003900037224 */ /* 0x000fce00078e02ff */
.L_x_48:
[----:B------:R-:W-:Y:S05]  /*25e0*/  BSYNC B1 ;  /* 0x0000000000017941 */ /* 0x000fea0003800000 */
.L_x_47:
[----:B------:R-:W-:Y:S01]  /*25f0*/  ISETP.LT.OR P1, PT, R20, 0x9, !P1 ;  /* 0x000000091400780c */ /* 0x000fe20004f21670 */
[----:B------:R-:W-:Y:S01]  /*2600*/  @!P4 IMAD R29, R29, R56, R3 ;  /* 0x000000381d1dc224 */ /* 0x000fe200078e0203 */
[C---:B------:R-:W-:Y:S01]  /*2610*/  ISETP.GE.AND P3, PT, R60.reuse, 0x11, PT ;  /* 0x000000113c00780c */ /* 0x040fe20003f66270 */
[----:B------:R-:W-:Y:S01]  /*2620*/  BSSY B1, `(.L_x_49) ;  /* 0x000000a000017945 */ /* 0x000fe20003800000 */
[----:B------:R-:W-:Y:S02]  /*2630*/  ISETP.GE.AND P2, PT, R60, 0x12, PT ;  /* 0x000000123c00780c */ /* 0x000fe40003f46270 */
[----:B------:R0:W-:Y:S01]  /*2640*/  @!P4 STG.E.U8 desc[UR36][R6.64+0x9], R29 ;  /* 0x0000091d0600c986 */ /* 0x0001e2000c101124 */
[C---:B------:R-:W-:Y:S02]  /*2650*/  ISETP.LT.OR P0, PT, R20.reuse, 0x9, !P0 ;  /* 0x000000091400780c */ /* 0x040fe40004701670 */
[C---:B------:R-:W-:Y:S02]  /*2660*/  ISETP.LT.OR P5, PT, R20.reuse, 0x1, !P3 ;  /* 0x000000011400780c */ /* 0x040fe40005fa1670 */
[----:B------:R-:W-:-:S02]  /*2670*/  ISETP.LT.OR P4, PT, R20, 0x1, !P2 ;  /* 0x000000011400780c */ /* 0x000fc40005781670 */
[----:B------:R-:W-:Y:S11]  /*2680*/  @P1 BRA `(.L_x_50) ;  /* 0x00000000000c1947 */ /* 0x000ff60003800000 */
[----:B------:R-:W5:Y:S02]  /*2690*/  LDG.E.U8 R58, desc[UR36][R10.64+0x8] ;  /* 0x000008240a3a7981 */ /* 0x000f64000c1e1100 */
[----:B-----5:R-:W-:-:S05]  /*26a0*/  PRMT R0, R58, 0x8880, RZ ;  /* 0x000088803a007816 */ /* 0x020fca00000000ff */
[----:B------:R-:W-:-:S07]  /*26b0*/  IMAD R3, R0, R57, RZ ;  /* 0x0000003900037224 */ /* 0x000fce00078e02ff */
.L_x_50:
[----:B------:R-:W-:Y:S05]  /*26c0*/  BSYNC B1 ;  /* 0x0000000000017941 */ /* 0x000fea0003800000 */
.L_x_49:
[----:B---3--:R-:W-:Y:S01]  /*26d0*/  @!P1 IMAD R13, R30, R56, R3 ;  /* 0x000000381e0d9224 */ /* 0x008fe200078e0203 */
[----:B------:R-:W-:Y:S04]  /*26e0*/  BSSY B1, `(.L_x_51) ;  /* 0x0000006000017945 */ /* 0x000fe80003800000 */
[----:B------:R3:W-:Y:S01]  /*26f0*/  @!P1 STG.E.U8 desc[UR36][R4.64+0x8], R13 ;  /* 0x0000080d04009986 */ /* 0x0007e2000c101124 */
[----:B------:R-:W-:Y:S05]  /*2700*/  @P0 BRA `(.L_x_52) ;  /* 0x00000000000c0947 */ /* 0x000fea0003800000 */
[----:B------:R-:W5:Y:S02]  /*2710*/  LDG.E.U8 R58, desc[UR36][R10.64+0x9] ;  /* 0x000009240a3a7981 */ /* 0x000f64000c1e1100 */
[----:B-----5:R-:W-:-:S05]  /*2720*/  PRMT R0, R58, 0x8880, RZ ;  /* 0x000088803a007816 */ /* 0x020fca00000000ff */
[----:B------:R-:W-:-:S07]  /*2730*/  IMAD R3, R0, R57, RZ ;  /* 0x0000003900037224 */ /* 0x000fce00078e02ff */
.L_x_52:
[----:B------:R-:W-:Y:S05]  /*2740*/  BSYNC B1 ;  /* 0x0000000000017941 */ /* 0x000fea0003800000 */
.L_x_51:
[----:B------:R-:W-:Y:S01]  /*2750*/  @!P0 IMAD R31, R31, R56, R3 ;  /* 0x000000381f1f8224 */ /* 0x000fe200078e0203 */
[----:B------:R-:W-:Y:S04]  /*2760*/  BSSY B1, `(.L_x_53) ;  /* 0x0000006000017945 */ /* 0x000fe80003800000 */
[----:B------:R0:W-:Y:S01]  /*2770*/  @!P0 STG.E.U8 desc[UR36][R4.64+0x9], R31 ;  /* 0x0000091f04008986 */ /* 0x0001e2000c101124 */
[----:B------:R-:W-:Y:S05]  /*2780*/  @P5 BRA `(.L_x_54) ;  /* 0x00000000000c5947 */ /* 0x000fea0003800000 */
[----:B------:R-:W5:Y:S02]  /*2790*/  LDG.E.U8 R58, desc[UR36][R8.64+0x10] ;  /* 0x00001024083a7981 */ /* 0x000f64000c1e1100 */
[----:B-----5:R-:W-:-:S05]  /*27a0*/  PRMT R0, R58, 0x8880, RZ ;  /* 0x000088803a007816 */ /* 0x020fca00000000ff */
[----:B------:R-:W-:-:S07]  /*27b0*/  IMAD R3, R0, R57, RZ ;  /* 0x0000003900037224 */ /* 0x000fce00078e02ff */
.L_x_54:
[----:B------:R-:W-:Y:S05]  /*27c0*/  BSYNC B1 ;  /* 0x0000000000017941 */ /* 0x000fea0003800000 */
.L_x_53:
[----:B---3--:R-:W-:Y:S01]  /*27d0*/  @!P5 IMAD R13, R32, R56, R3 ;  /* 0x00000038200dd224 */ /* 0x008fe200078e0203 */
[----:B------:R-:W-:Y:S04]  /*27e0*/  BSSY B1, `(.L_x_55) ;  /* 0x0000006000017945 */ /* 0x000fe80003800000 */
[----:B------:R3:W-:Y:S01]  /*27f0*/  @!P5 STG.E.U8 desc[UR36][R6.64+0x10], R13 ;  /* 0x0000100d0600d986 */ /* 0x0007e2000c101124 */
[----:B------:R-:W-:Y:S05]  /*2800*/  @P4 BRA `(.L_x_56) ;  /* 0x00000000000c4947 */ /* 0x000fea0003800000 */
[----:B------:R-:W5:Y:S02]  /*2810*/  LDG.E.U8 R58, desc[UR36][R8.64+0x11] ;  /* 0x00001124083a7981 */ /* 0x000f64000c1e1100 */
[----:B-----5:R-:W-:-:S05]  /*2820*/  PRMT R0, R58, 0x8880, RZ ;  /* 0x000088803a007816 */ /* 0x020fca00000000ff */
[----:B------:R-:W-:-:S07]  /*2830*/  IMAD R3, R0, R57, RZ ;  /* 0x0000003900037224 */ /* 0x000fce00078e02ff */
.L_x_56:
[----:B------:R-:W-:Y:S05]  /*2840*/  BSYNC B1 ;  /* 0x0000000000017941 */ /* 0x000fea0003800000 */
.L_x_55:
        /* <DEDUP_REMOVED lines=13> */
.L_x_58:
[----:B------:R-:W-:Y:S05]  /*2920*/  BSYNC B1 ;  /* 0x0000000000017941 */ /* 0x000fea0003800000 */
.L_x_57:
[----:B---3--:R-:W-:Y:S01]  /*2930*/  @!P3 IMAD R13, R34, R56, R3 ;  /* 0x00000038220db224 */ /* 0x008fe200078e0203 */
[----:B------:R-:W-:Y:S04]  /*2940*/  BSSY B1, `(.L_x_59) ;  /* 0x0000006000017945 */ /* 0x000fe80003800000 */
[----:B------:R3:W-:Y:S01]  /*2950*/  @!P3 STG.E.U8 desc[UR36][R4.64+0x10], R13 ;  /* 0x0000100d0400b986 */ /* 0x0007e2000c101124 */
[----:B------:R-:W-:Y:S05]  /*2960*/  @P2 BRA `(.L_x_60) ;  /* 0x00000000000c2947 */ /* 0x000fea0003800000 */
[----:B------:R-:W5:Y:S02]  /*2970*/  LDG.E.U8 R58, desc[UR36][R10.64+0x11] ;  /* 0x000011240a3a7981 */ /* 0x000f64000c1e1100 */
[----:B-----5:R-:W-:-:S05]  /*2980*/  PRMT R0, R58, 0x8880, RZ ;  /* 0x000088803a007816 */ /* 0x020fca00000000ff */
[----:B------:R-:W-:-:S07]  /*2990*/  IMAD R3, R0, R57, RZ ;  /* 0x0000003900037224 */ /* 0x000fce00078e02ff */
.L_x_60:
[----:B------:R-:W-:Y:S05]  /*29a0*/  BSYNC B1 ;  /* 0x0000000000017941 */ /* 0x000fea0003800000 */
.L_x_59:
[----:B------:R-:W-:Y:S01]  /*29b0*/  @!P2 IMAD R35, R35, R56, R3 ;  /* 0x000000382323a224 */ /* 0x000fe200078e0203 */
[----:B------:R-:W-:Y:S04]  /*29c0*/  BSSY B1, `(.L_x_61) ;  /* 0x0000006000017945 */ /* 0x000fe80003800000 */
[----:B------:R0:W-:Y:S01]  /*29d0*/  @!P2 STG.E.U8 desc[UR36][R4.64+0x11], R35 ;  /* 0x000011230400a986 */ /* 0x0001e2000c101124 */
[----:B------:R-:W-:Y:S05]  /*29e0*/  @P5 BRA `(.L_x_62) ;  /* 0x00000000000c5947 */ /* 0x000fea0003800000 */
[----:B------:R-:W5:Y:S02]  /*29f0*/  LDG.E.U8 R58, desc[UR36][R8.64+0x18] ;  /* 0x00001824083a7981 */ /* 0x000f64000c1e1100 */
[----:B-----5:R-:W-:-:S05]  /*2a00*/  PRMT R0, R58, 0x8880, RZ ;  /* 0x000088803a007816 */ /* 0x020fca00000000ff */
[----:B------:R-:W-:-:S07]  /*2a10*/  IMAD R3, R0, R57, RZ ;  /* 0x0000003900037224 */ /* 0x000fce00078e02ff */
.L_x_62:
[----:B------:R-:W-:Y:S05]  /*2a20*/  BSYNC B1 ;  /* 0x0000000000017941 */ /* 0x000fea0003800000 */
.L_x_61:
[----:B---3--:R-:W-:Y:S01]  /*2a30*/  @!P5 IMAD R13, R36, R56, R3 ;  /* 0x00000038240dd224 */ /* 0x008fe200078e0203 */
[----:B------:R-:W-:Y:S04]  /*2a40*/  BSSY B1, `(.L_x_63) ;  /* 0x0000006000017945 */ /* 0x000fe80003800000 */
[----:B------:R3:W-:Y:S01]  /*2a50*/  @!P5 STG.E.U8 desc[UR36][R6.64+0x18], R13 ;  /* 0x0000180d0600d986 */ /* 0x0007e2000c101124 */
[----:B------:R-:W-:Y:S05]  /*2a60*/  @P4 BRA `(.L_x_64) ;  /* 0x00000000000c4947 */ /* 0x000fea0003800000 */
[----:B------:R-:W5:Y:S02]  /*2a70*/  LDG.E.U8 R58, desc[UR36][R8.64+0x19] ;  /* 0x00001924083a7981 */ /* 0x000f64000c1e1100 */
[----:B-----5:R-:W-:-:S05]  /*2a80*/  PRMT R0, R58, 0x8880, RZ ;  /* 0x000088803a007816 */ /* 0x020fca00000000ff */
[----:B------:R-:W-:-:S07]  /*2a90*/  IMAD R3, R0, R57, RZ ;  /* 0x0000003900037224 */ /* 0x000fce00078e02ff */
.L_x_64:
[----:B------:R-:W-:Y:S05]  /*2aa0*/  BSYNC B1 ;  /* 0x0000000000017941 */ /* 0x000fea0003800000 */
.L_x_63:
        /* <DEDUP_REMOVED lines=13> */
.L_x_66:
[----:B------:R-:W-:Y:S05]  /*2b80*/  BSYNC B1 ;  /* 0x0000000000017941 */ /* 0x000fea0003800000 */
.L_x_65:
[----:B---3--:R-:W-:Y:S01]  /*2b90*/  @!P1 IMAD R13, R38, R56, R3 ;  /* 0x00000038260d9224 */ /* 0x008fe200078e0203 */
[----:B------:R-:W-:Y:S04]  /*2ba0*/  BSSY B1, `(.L_x_67) ;  /* 0x0000006000017945 */ /* 0x000fe80003800000 */
[----:B------:R3:W-:Y:S01]  /*2bb0*/  @!P1 STG.E.U8 desc[UR36][R4.64+0x18], R13 ;  /* 0x0000180d04009986 */ /* 0x0007e2000c101124 */
[----:B------:R-:W-:Y:S05]  /*2bc0*/  @P4 BRA `(.L_x_68) ;  /* 0x00000000000c4947 */ /* 0x000fea0003800000 */
[----:B------:R-:W5:Y:S02]  /*2bd0*/  LDG.E.U8 R58, desc[UR36][R10.64+0x19] ;  /* 0x000019240a3a7981 */ /* 0x000f64000c1e1100 */
[----:B-----5:R-:W-:-:S05]  /*2be0*/  PRMT R0, R58, 0x8880, RZ ;  /* 0x000088803a007816 */ /* 0x020fca00000000ff */
[----:B------:R-:W-:-:S07]  /*2bf0*/  IMAD R3, R0, R57, RZ ;  /* 0x0000003900037224 */ /* 0x000fce00078e02ff */
.L_x_68:
[----:B------:R-:W-:Y:S05]  /*2c00*/  BSYNC B1 ;  /* 0x0000000000017941 */ /* 0x000fea0003800000 */
.L_x_67:
[----:B------:R-:W-:Y:S01]  /*2c10*/  @!P4 IMAD R39, R39, R56, R3 ;  /* 0x000000382727c224 */ /* 0x000fe200078e0203 */
[----:B------:R-:W-:Y:S04]  /*2c20*/  BSSY B1, `(.L_x_69) ;  /* 0x0000006000017945 */ /* 0x000fe80003800000 */
[----:B------:R0:W-:Y:S01]  /*2c30*/  @!P4 STG.E.U8 desc[UR36][R4.64+0x19], R39 ;  /* 0x000019270400c986 */ /* 0x0001e2000c101124 */
[----:B------:R-:W-:Y:S05]  /*2c40*/  @P5 BRA `(.L_x_70) ;  /* 0x00000000000c5947 */ /* 0x000fea0003800000 */
[----:B------:R-:W5:Y:S02]  /*2c50*/  LDG.E.U8 R58, desc[UR36][R8.64+0x20] ;  /* 0x00002024083a7981 */ /* 0x000f64000c1e1100 */
[----:B-----5:R-:W-:-:S05]  /*2c60*/  PRMT R0, R58, 0x8880, RZ ;  /* 0x000088803a007816 */ /* 0x020fca00000000ff */
[----:B------:R-:W-:-:S07]  /*2c70*/  IMAD R3, R0, R57, RZ ;  /* 0x0000003900037224 */ /* 0x000fce00078e02ff */
.L_x_70:
[----:B------:R-:W-:Y:S05]  /*2c80*/  BSYNC B1 ;  /* 0x0000000000017941 */ /* 0x000fea0003800000 */
.L_x_69:
[----:B---3--:R-:W-:Y:S01]  /*2c90*/  @!P5 IMAD R13, R40, R56, R3 ;  /* 0x00000038280dd224 */ /* 0x008fe200078e0203 */
[----:B------:R-:W-:Y:S04]  /*2ca0*/  BSSY B1, `(.L_x_71) ;  /* 0x0000006000017945 */ /* 0x000fe80003800000 */
[----:B------:R3:W-:Y:S01]  /*2cb0*/  @!P5 STG.E.U8 desc[UR36][R6.64+0x20], R13 ;  /* 0x0000200d0600d986 */ /* 0x0007e2000c101124 */
[----:B------:R-:W-:Y:S05]  /*2cc0*/  @P0 BRA `(.L_x_72) ;  /* 0x00000000000c0947 */ /* 0x000fea0003800000 */
[----:B------:R-:W5:Y:S02]  /*2cd0*/  LDG.E.U8 R58, desc[UR36][R8.64+0x21] ;  /* 0x00002124083a7981 */ /* 0x000f64000c1e1100 */
[----:B-----5:R-:W-:-:S05]  /*2ce0*/  PRMT R0, R58, 0x8880, RZ ;  /* 0x000088803a007816 */ /* 0x020fca00000000ff */
[----:B------:R-:W-:-:S07]  /*2cf0*/  IMAD R3, R0, R57, RZ ;  /* 0x0000003900037224 */ /* 0x000fce00078e02ff */
.L_x_72:
[----:B------:R-:W-:Y:S05]  /*2d00*/  BSYNC B1 ;  /* 0x0000000000017941 */ /* 0x000fea0003800000 */
.L_x_71:
        /* <DEDUP_REMOVED lines=13> */
.L_x_74:
[----:B------:R-:W-:Y:S05]  /*2de0*/  BSYNC B1 ;  /* 0x0000000000017941 */ /* 0x000fea0003800000 */
.L_x_73:
[----:B---3--:R-:W-:Y:S01]  /*2df0*/  @!P3 IMAD R13, R42, R56, R3 ;  /* 0x000000382a0db224 */ /* 0x008fe200078e0203 */
[----:B------:R-:W-:Y:S04]  /*2e00*/  BSSY B1, `(.L_x_75) ;  /* 0x0000006000017945 */ /* 0x000fe80003800000 */
[----:B------:R3:W-:Y:S01]  /*2e10*/  @!P3 STG.E.U8 desc[UR36][R4.64+0x20], R13 ;  /* 0x0000200d0400b986 */ /* 0x0007e2000c101124 */
[----:B------:R-:W-:Y:S05]  /*2e20*/  @P2 BRA `(.L_x_76) ;  /* 0x00000000000c2947 */ /* 0x000fea0003800000 */
[----:B------:R-:W5:Y:S02]  /*2e30*/  LDG.E.U8 R58, desc[UR36][R10.64+0x21] ;  /* 0x000021240a3a7981 */ /* 0x000f64000c1e1100 */
[----:B-----5:R-:W-:-:S05]  /*2e40*/  PRMT R0, R58, 0x8880, RZ ;  /* 0x000088803a007816 */ /* 0x020fca00000000ff */
[----:B------:R-:W-:-:S07]  /*2e50*/  IMAD R3, R0, R57, RZ ;  /* 0x0000003900037224 */ /* 0x000fce00078e02ff */
.L_x_76:
[----:B------:R-:W-:Y:S05]  /*2e60*/  BSYNC B1 ;  /* 0x0000000000017941 */ /* 0x000fea0003800000 */
.L_x_75:
[----:B------:R-:W-:Y:S01]  /*2e70*/  @!P2 IMAD R43, R43, R56, R3 ;  /* 0x000000382b2ba224 */ /* 0x000fe200078e0203 */
[----:B------:R-:W-:Y:S04]  /*2e80*/  BSSY B1, `(.L_x_77) ;  /* 0x0000006000017945 */ /* 0x000fe80003800000 */
[----:B------:R0:W-:Y:S01]  /*2e90*/  @!P2 STG.E.U8 desc[UR36][R4.64+0x21], R43 ;  /* 0x0000212b0400a986 */ /* 0x0001e2000c101124 */
[----:B------:R-:W-:Y:S05]  /*2ea0*/  @P0 BRA `(.L_x_78) ;  /* 0x00000000000c0947 */ /* 0x000fea0003800000 */
[----:B------:R-:W5:Y:S02]  /*2eb0*/  LDG.E.U8 R58, desc[UR36][R8.64+0x28] ;  /* 0x00002824083a7981 */ /* 0x000f64000c1e1100 */
[----:B-----5:R-:W-:-:S05]  /*2ec0*/  PRMT R0, R58, 0x8880, RZ ;  /* 0x000088803a007816 */ /* 0x020fca00000000ff */
[----:B------:R-:W-:-:S07]  /*2ed0*/  IMAD R3, R0, R57, RZ ;  /* 0x0000003900037224 */ /* 0x000fce00078e02ff */
.L_x_78:
[----:B------:R-:W-:Y:S05]  /*2ee0*/  BSYNC B1 ;  /* 0x0000000000017941 */ /* 0x000fea0003800000 */
.L_x_77:
[----:B---3--:R-:W-:Y:S01]  /*2ef0*/  @!P0 IMAD R13, R44, R56, R3 ;  /* 0x000000382c0d8224 */ /* 0x008fe200078e0203 */
[----:B------:R-:W-:Y:S04]  /*2f00*/  BSSY B1, `(.L_x_79) ;  /* 0x0000006000017945 */ /* 0x000fe80003800000 */
[----:B------:R3:W-:Y:S01]  /*2f10*/  @!P0 STG.E.U8 desc[UR36][R6.64+0x28], R13 ;  /* 0x0000280d06008986 */ /* 0x0007e2000c101124 */
[----:B------:R-:W-:Y:S05]  /*2f20*/  @P5 BRA `(.L_x_80) ;  /* 0x00000000000c5947 */ /* 0x000fea0003800000 */
[----:B------:R-:W5:Y:S02]  /*2f30*/  LDG.E.U8 R58, desc[UR36][R8.64+0x29] ;  /* 0x00002924083a7981 */ /* 0x000f64000c1e1100 */
[----:B-----5:R-:W-:-:S05]  /*2f40*/  PRMT R0, R58, 0x8880, RZ ;  /* 0x000088803a007816 */ /* 0x020fca00000000ff */
[----:B------:R-:W-:-:S07]  /*2f50*/  IMAD R3, R0, R57, RZ ;  /* 0x0000003900037224 */ /* 0x000fce00078e02ff */
.L_x_80:
[----:B------:R-:W-:Y:S05]  /*2f60*/  BSYNC B1 ;  /* 0x0000000000017941 */ /* 0x000fea0003800000 */
.L_x_79:
        /* <DEDUP_REMOVED lines=13> */
.L_x_82:
[----:B------:R-:W-:Y:S05]  /*3040*/  BSYNC B1 ;  /* 0x0000000000017941 */ /* 0x000fea0003800000 */
.L_x_81:
[----:B---3--:R-:W-:Y:S01]  /*3050*/  @!P4 IMAD R13, R46, R56, R3 ;  /* 0x000000382e0dc224 */ /* 0x008fe200078e0203 */
[----:B------:R-:W-:Y:S04]  /*3060*/  BSSY B1, `(.L_x_83) ;  /* 0x0000006000017945 */ /* 0x000fe80003800000 */
[----:B------:R3:W-:Y:S01]  /*3070*/  @!P4 STG.E.U8 desc[UR36][R4.64+0x28], R13 ;  /* 0x0000280d0400c986 */ /* 0x0007e2000c101124 */
[----:B------:R-:W-:Y:S05]  /*3080*/  @P1 BRA `(.L_x_84) ;  /* 0x00000000000c1947 */ /* 0x000fea0003800000 */
[----:B------:R-:W5:Y:S02]  /*3090*/  LDG.E.U8 R58, desc[UR36][R10.64+0x29] ;  /* 0x000029240a3a7981 */ /* 0x000f64000c1e1100 */
[----:B-----5:R-:W-:-:S05]  /*30a0*/  PRMT R0, R58, 0x8880, RZ ;  /* 0x000088803a007816 */ /* 0x020fca00000000ff */
[----:B------:R-:W-:-:S07]  /*30b0*/  IMAD R3, R0, R57, RZ ;  /* 0x0000003900037224 */ /* 0x000fce00078e02ff */
.L_x_84:
[----:B------:R-:W-:Y:S05]  /*30c0*/  BSYNC B1 ;  /* 0x0000000000017941 */ /* 0x000fea0003800000 */
.L_x_83:
[----:B------:R-:W-:Y:S01]  /*30d0*/  @!P1 IMAD R47, R47, R56, R3 ;  /* 0x000000382f2f9224 */ /* 0x000fe200078e0203 */
[----:B------:R-:W-:Y:S04]  /*30e0*/  BSSY B1, `(.L_x_85) ;  /* 0x0000006000017945 */ /* 0x000fe80003800000 */
[----:B------:R0:W-:Y:S01]  /*30f0*/  @!P1 STG.E.U8 desc[UR36][R4.64+0x29], R47 ;  /* 0x0000292f04009986 */ /* 0x0001e2000c101124 */
[----:B------:R-:W-:Y:S05]  /*3100*/  @P3 BRA `(.L_x_86) ;  /* 0x00000000000c3947 */ /* 0x000fea0003800000 */
[----:B------:R-:W5:Y:S02]  /*3110*/  LDG.E.U8 R58, desc[UR36][R8.64+0x30] ;  /* 0x00003024083a7981 */ /* 0x000f64000c1e1100 */
[----:B-----5:R-:W-:-:S05]  /*3120*/  PRMT R0, R58, 0x8880, RZ ;  /* 0x000088803a007816 */ /* 0x020fca00000000ff */
[----:B------:R-:W-:-:S07]  /*3130*/  IMAD R3, R0, R57, RZ ;  /* 0x0000003900037224 */ /* 0x000fce00078e02ff */
.L_x_86:
[----:B------:R-:W-:Y:S05]  /*3140*/  BSYNC B1 ;  /* 0x0000000000017941 */ /* 0x000fea0003800000 */
.L_x_85:
[----:B---3--:R-:W-:Y:S01]  /*3150*/  @!P3 IMAD R13, R48, R56, R3 ;  /* 0x00000038300db224 */ /* 0x008fe200078e0203 */
[----:B------:R-:W-:Y:S04]  /*3160*/  BSSY B1, `(.L_x_87) ;  /* 0x0000006000017945 */ /* 0x000fe80003800000 */
[----:B------:R3:W-:Y:S01]  /*3170*/  @!P3 STG.E.U8 desc[UR36][R6.64+0x30], R13 ;  /* 0x0000300d0600b986 */ /* 0x0007e2000c101124 */
[----:B------:R-:W-:Y:S05]  /*3180*/  @P5 BRA `(.L_x_88) ;  /* 0x00000000000c5947 */ /* 0x000fea0003800000 */
[----:B------:R-:W5:Y:S02]  /*3190*/  LDG.E.U8 R58, desc[UR36][R8.64+0x31] ;  /* 0x00003124083a7981 */ /* 0x000f64000c1e1100 */
[----:B-----5:R-:W-:-:S05]  /*31a0*/  PRMT R0, R58, 0x8880, RZ ;  /* 0x000088803a007816 */ /* 0x020fca00000000ff */
[----:B------:R-:W-:-:S07]  /*31b0*/  IMAD R3, R0, R57, RZ ;  /* 0x0000003900037224 */ /* 0x000fce00078e02ff */
.L_x_88:
[----:B------:R-:W-:Y:S05]  /*31c0*/  BSYNC B1 ;  /* 0x0000000000017941 */ /* 0x000fea0003800000 */
.L_x_87:
        /* <DEDUP_REMOVED lines=9> */
[----:B------:R-:W-:Y:S01]  /*3260*/  ISETP.LT.OR P3, PT, R20, 0x9, !P3 ;  /* 0x000000091400780c */ /* 0x000fe20005f61670 */
[----:B------:R-:W-:-:S12]  /*3270*/  @P2 BRA `(.L_x_90) ;  /* 0x00000000000c2947 */ /* 0x000fd80003800000 */
[----:B------:R-:W5:Y:S02]  /*3280*/  LDG.E.U8 R58, desc[UR36][R10.64+0x30] ;  /* 0x000030240a3a7981 */ /* 0x000f64000c1e1100 */
[----:B-----5:R-:W-:-:S05]  /*3290*/  PRMT R0, R58, 0x8880, RZ ;  /* 0x000088803a007816 */ /* 0x020fca00000000ff */
[----:B------:R-:W-:-:S07]  /*32a0*/  IMAD R3, R0, R57, RZ ;  /* 0x0000003900037224 */ /* 0x000fce00078e02ff */
.L_x_90:
[----:B------:R-:W-:Y:S05]  /*32b0*/  BSYNC B1 ;  /* 0x0000000000017941 */ /* 0x000fea0003800000 */
.L_x_89:
[----:B---3--:R-:W-:Y:S01]  /*32c0*/  @!P2 IMAD R13, R50, R56, R3 ;  /* 0x00000038320da224 */ /* 0x008fe200078e0203 */
[----:B------:R-:W-:Y:S04]  /*32d0*/  BSSY B1, `(.L_x_91) ;  /* 0x0000006000017945 */ /* 0x000fe80003800000 */
[----:B------:R3:W-:Y:S01]  /*32e0*/  @!P2 STG.E.U8 desc[UR36][R4.64+0x30], R13 ;  /* 0x0000300d0400a986 */ /* 0x0007e2000c101124 */
[----:B------:R-:W-:Y:S05]  /*32f0*/  @P0 BRA `(.L_x_92) ;  /* 0x00000000000c0947 */ /* 0x000fea0003800000 */
[----:B------:R-:W5:Y:S02]  /*3300*/  LDG.E.U8 R58, desc[UR36][R10.64+0x31] ;  /* 0x000031240a3a7981 */ /* 0x000f64000c1e1100 */
[----:B-----5:R-:W-:-:S05]  /*3310*/  PRMT R0, R58, 0x8880, RZ ;  /* 0x000088803a007816 */ /* 0x020fca00000000ff */
[----:B------:R-:W-:-:S07]  /*3320*/  IMAD R3, R0, R57, RZ ;  /* 0x0000003900037224 */ /* 0x000fce00078e02ff */
.L_x_92:
[----:B------:R-:W-:Y:S05]  /*3330*/  BSYNC B1 ;  /* 0x0000000000017941 */ /* 0x000fea0003800000 */
.L_x_91:
[----:B------:R-:W-:Y:S01]  /*3340*/  @!P0 IMAD R51, R51, R56, R3 ;  /* 0x0000003833338224 */ /* 0x000fe200078e0203 */
[----:B------:R-:W-:Y:S04]  /*3350*/  BSSY B1, `(.L_x_93) ;  /* 0x0000006000017945 */ /* 0x000fe80003800000 */
[----:B------:R0:W-:Y:S01]  /*3360*/  @!P0 STG.E.U8 desc[UR36][R4.64+0x31], R51 ;  /* 0x0000313304008986 */ /* 0x0001e2000c101124 */
[----:B------:R-:W-:Y:S05]  /*3370*/  @P5 BRA `(.L_x_94) ;  /* 0x00000000000c5947 */ /* 0x000fea0003800000 */
[----:B------:R-:W5:Y:S02]  /*3380*/  LDG.E.U8 R58, desc[UR36][R8.64+0x38] ;  /* 0x00003824083a7981 */ /* 0x000f64000c1e1100 */
[----:B-----5:R-:W-:-:S05]  /*3390*/  PRMT R0, R58, 0x8880, RZ ;  /* 0x000088803a007816 */ /* 0x020fca00000000ff */
[----:B------:R-:W-:-:S07]  /*33a0*/  IMAD R3, R0, R57, RZ ;  /* 0x0000003900037224 */ /* 0x000fce00078e02ff */
.L_x_94:
[----:B------:R-:W-:Y:S05]  /*33b0*/  BSYNC B1 ;  /* 0x0000000000017941 */ /* 0x000fea0003800000 */
.L_x_93:
[----:B---3--:R-:W-:Y:S01]  /*33c0*/  @!P5 IMAD R13, R52, R56, R3 ;  /* 0x00000038340dd224 */ /* 0x008fe200078e0203 */
[----:B------:R-:W-:Y:S04]  /*33d0*/  BSSY B1, `(.L_x_95) ;  /* 0x0000006000017945 */ /* 0x000fe80003800000 */
[----:B------:R3:W-:Y:S01]  /*33e0*/  @!P5 STG.E.U8 desc[UR36][R6.64+0x38], R13 ;  /* 0x0000380d0600d986 */ /* 0x0007e2000c101124 */
[----:B------:R-:W-:Y:S05]  /*33f0*/  @P4 BRA `(.L_x_96) ;  /* 0x00000000000c4947 */ /* 0x000fea0003800000 */
[----:B------:R-:W5:Y:S02]  /*3400*/  LDG.E.U8 R58, desc[UR36][R8.64+0x39] ;  /* 0x00003924083a7981 */ /* 0x000f64000c1e1100 */
[----:B-----5:R-:W-:-:S05]  /*3410*/  PRMT R0, R58, 0x8880, RZ ;  /* 0x000088803a007816 */ /* 0x020fca00000000ff */
[----:B------:R-:W-:-:S07]  /*3420*/  IMAD R3, R0, R57, RZ ;  /* 0x0000003900037224 */ /* 0x000fce00078e02ff */
.L_x_96:
[----:B------:R-:W-:Y:S05]  /*3430*/  BSYNC B1 ;  /* 0x0000000000017941 */ /* 0x000fea0003800000 */
.L_x_95:
[----:B------:R-:W-:Y:S01]  /*3440*/  @!P4 IMAD R53, R53, R56, R3 ;  /* 0x000000383535c224 */ /* 0x000fe200078e0203 */
[----:B------:R-:W-:Y:S04]  /*3450*/  BSSY B1, `(.L_x_97) ;  /* 0x0000006000017945 */ /* 0x000fe80003800000 */
[----:B------:R0:W-:Y:S01]  /*3460*/  @!P4 STG.E.U8 desc[UR36][R6.64+0x39], R53 ;  /* 0x000039350600c986 */ /* 0x0001e2000c101124 */
[----:B------:R-:W-:Y:S05]  /*3470*/  @P3 BRA `(.L_x_98) ;  /* 0x00000000000c3947 */ /* 0x000fea0003800000 */
[----:B------:R-:W5:Y:S02]  /*3480*/  LDG.E.U8 R58, desc[UR36][R10.64+0x38] ;  /* 0x000038240a3a7981 */ /* 0x000f64000c1e1100 */
[----:B-----5:R-:W-:-:S05]  /*3490*/  PRMT R0, R58, 0x8880, RZ ;  /* 0x000088803a007816 */ /* 0x020fca00000000ff */
[----:B------:R-:W-:-:S07]  /*34a0*/  IMAD R3, R0, R57, RZ ;  /* 0x0000003900037224 */ /* 0x000fce00078e02ff */
.L_x_98:
[----:B------:R-:W-:Y:S05]  /*34b0*/  BSYNC B1 ;  /* 0x0000000000017941 */ /* 0x000fea0003800000 */
.L_x_97:
[----:B0123--:R-:W-:Y:S01]  /*34c0*/  @!P3 IMAD R7, R54, R56, R3 ;  /* 0x000000383607b224 */ /* 0x00ffe200078e0203 */
[----:B------:R-:W-:Y:S01]  /*34d0*/  ISETP.LT.OR P1, PT, R20, 0x9, !P1 ;  /* 0x000000091400780c */ /* 0x000fe20004f21670 */
[----:B------:R-:W-:Y:S03]  /*34e0*/  BSSY B1, `(.L_x_99) ;  /* 0x0000006000017945 */ /* 0x000fe60003800000 */
[----:B------:R0:W-:Y:S09]  /*34f0*/  @!P3 STG.E.U8 desc[UR36][R4.64+0x38], R7 ;  /* 0x000038070400b986 */ /* 0x0001f2000c101124 */
[----:B------:R-:W-:Y:S05]  /*3500*/  @P1 BRA `(.L_x_100) ;  /* 0x00000000000c1947 */ /* 0x000fea0003800000 */
[----:B------:R-:W2:Y:S02]  /*3510*/  LDG.E.U8 R58, desc[UR36][R10.64+0x39] ;  /* 0x000039240a3a7981 */ /* 0x000ea4000c1e1100 */
[----:B--2---:R-:W-:-:S05]  /*3520*/  PRMT R0, R58, 0x8880, RZ ;  /* 0x000088803a007816 */ /* 0x004fca00000000ff */
[----:B------:R-:W-:-:S07]  /*3530*/  IMAD R3, R0, R57, RZ ;  /* 0x0000003900037224 */ /* 0x000fce00078e02ff */
.L_x_100:
[----:B------:R-:W-:Y:S05]  /*3540*/  BSYNC B1 ;  /* 0x0000000000017941 */ /* 0x000fea0003800000 */
.L_x_99:
[----:B------:R-:W-:Y:S01]  /*3550*/  IMAD R3, R55, R56, R3 ;  /* 0x0000003837037224 */ /* 0x000fe200078e0203 */
[----:B------:R-:W-:Y:S06]  /*3560*/  @P1 BRA `(.L_x_101) ;  /* 0x0000000400c81947 */ /* 0x000fec0003800000 */
[----:B------:R1:W-:Y:S01]  /*3570*/  STG.E.U8 desc[UR36][R4.64+0x39], R3 ;  /* 0x0000390304007986 */ /* 0x0003e2000c101124 */
[----:B------:R-:W-:Y:S05]  /*3580*/  BRA `(.L_x_101) ;  /* 0x0000000400c07947 */ /* 0x000fea0003800000 */
.L_x_36:
[C---:B------:R-:W-:Y:S02]  /*3590*/  ISETP.GE.AND P1, PT, R60.reuse, 0x1, PT ;  /* 0x000000013c00780c */ /* 0x040fe40003f26270 */
[----:B------:R-:W-:Y:S02]  /*35a0*/  ISETP.GE.AND P0, PT, R60, 0x2, PT ;  /* 0x000000023c00780c */ /* 0x000fe40003f06270 */
[C---:B------:R-:W-:Y:S02]  /*35b0*/  ISETP.LT.OR P4, PT, R20.reuse, 0x1, !P1 ;  /* 0x000000011400780c */ /* 0x040fe40004f81670 */
[C---:B------:R-:W-:Y:S02]  /*35c0*/  ISETP.LT.OR P5, PT, R20.reuse, 0x1, !P0 ;  /* 0x000000011400780c */ /* 0x040fe400047a1670 */
[C---:B------:R-:W-:Y:S02]  /*35d0*/  ISETP.LT.OR P1, PT, R20.reuse, 0x9, !P1 ;  /* 0x000000091400780c */ /* 0x040fe40004f21670 */
[----:B------:R-:W-:-:S02]  /*35e0*/  ISETP.LT.OR P0, PT, R20, 0x9, !P0 ;  /* 0x000000091400780c */ /* 0x000fc40004701670 */
[C---:B------:R-:W-:Y:S02]  /*35f0*/  ISETP.GE.AND P3, PT, R60.reuse, 0x9, PT ;  /* 0x000000093c00780c */ /* 0x040fe40003f66270 */
[----:B------:R-:W-:-:S03]  /*3600*/  ISETP.GE.AND P2, PT, R60, 0xa, PT ;  /* 0x0000000a3c00780c */ /* 0x000fc60003f46270 */
[-C--:B------:R-:W-:Y:S02]  /*3610*/  @!P4 IMAD R3, R24, R56.reuse, RZ ;  /* 0x000000381803c224 */ /* 0x080fe400078e02ff */
[-C--:B------:R-:W-:Y:S02]  /*3620*/  @!P5 IMAD R25, R25, R56.reuse, RZ ;  /* 0x000000381919d224 */ /* 0x080fe400078e02ff */
[-C--:B------:R-:W-:Y:S01]  /*3630*/  @!P1 IMAD R9, R26, R56.reuse, RZ ;  /* 0x000000381a099224 */ /* 0x080fe200078e02ff */
[----:B------:R0:W-:Y:S01]  /*3640*/  @!P4 STG.E.U8 desc[UR36][R6.64], R3 ;  /* 0x000000030600c986 */ /* 0x0001e2000c101124 */
[C---:B------:R-:W-:Y:S01]  /*3650*/  ISETP.LT.OR P4, PT, R20.reuse, 0x1, !P3 ;  /* 0x000000011400780c */ /* 0x040fe20005f81670 */
[----:B------:R-:W-:Y:S02]  /*3660*/  @!P0 IMAD R27, R27, R56, RZ ;  /* 0x000000381b1b8224 */ /* 0x000fe400078e02ff */
[----:B------:R-:W-:Y:S01]  /*3670*/  @!P5 STG.E.U8 desc[UR36][R6.64+0x1], R25 ;  /* 0x000001190600d986 */ /* 0x000fe2000c101124 */
[----:B------:R-:W-:-:S02]  /*3680*/  ISETP.LT.OR P5, PT, R20, 0x1, !P2 ;  /* 0x000000011400780c */ /* 0x000fc400057a1670 */
[C---:B------:R-:W-:Y:S01]  /*3690*/  ISETP.LT.OR P2, PT, R20.reuse, 0x9, !P2 ;  /* 0x000000091400780c */ /* 0x040fe20005741670 */
[----:B------:R1:W-:Y:S01]  /*36a0*/  @!P1 STG.E.U8 desc[UR36][R4.64], R9 ;  /* 0x0000000904009986 */ /* 0x0003e2000c101124 */
[----:B------:R-:W-:Y:S02]  /*36b0*/  ISETP.LT.OR P1, PT, R20, 0x9, !P3 ;  /* 0x000000091400780c */ /* 0x000fe40005f21670 */
[C---:B------:R-:W-:Y:S01]  /*36c0*/  ISETP.GE.AND P3, PT, R60.reuse, 0x11, PT ;  /* 0x000000113c00780c */ /* 0x040fe20003f66270 */
[----:B------:R-:W-:Y:S01]  /*36d0*/  @!P0 STG.E.U8 desc[UR36][R4.64+0x1], R27 ;  /* 0x0000011b04008986 */ /* 0x000fe2000c101124 */
[----:B------:R-:W-:Y:S01]  /*36e0*/  ISETP.GE.AND P0, PT, R60, 0x12, PT ;  /* 0x000000123c00780c */ /* 0x000fe20003f06270 */
[----:B------:R-:W-:-:S04]  /*36f0*/  @!P4 IMAD R11, R28, R56, RZ ;  /* 0x000000381c0bc224 */ /* 0x000fc800078e02ff */
[-C--:B------:R-:W-:Y:S01]  /*3700*/  @!P5 IMAD R29, R29, R56.reuse, RZ ;  /* 0x000000381d1dd224 */ /* 0x080fe200078e02ff */
[----:B------:R-:W-:Y:S01]  /*3710*/  @!P4 STG.E.U8 desc[UR36][R6.64+0x8], R11 ;  /* 0x0000080b0600c986 */ /* 0x000fe2000c101124 */
[C---:B------:R-:W-:Y:S01]  /*3720*/  ISETP.LT.OR P4, PT, R20.reuse, 0x1, !P3 ;  /* 0x000000011400780c */ /* 0x040fe20005f81670 */
[-C--:B------:R-:W-:Y:S02]  /*3730*/  @!P2 IMAD R31, R31, R56.reuse, RZ ;  /* 0x000000381f1fa224 */ /* 0x080fe400078e02ff */
[----:B------:R-:W-:Y:S01]  /*3740*/  @!P5 STG.E.U8 desc[UR36][R6.64+0x9], R29 ;  /* 0x0000091d0600d986 */ /* 0x000fe2000c101124 */
[----:B------:R-:W-:Y:S01]  /*3750*/  ISETP.LT.OR P5, PT, R20, 0x1, !P0 ;  /* 0x000000011400780c */ /* 0x000fe200047a1670 */
[----:B0-----:R-:W-:Y:S01]  /*3760*/  @!P1 IMAD R3, R30, R56, RZ ;  /* 0x000000381e039224 */ /* 0x001fe200078e02ff */
[----:B------:R-:W-:Y:S01]  /*3770*/  ISETP.LT.OR P0, PT, R20, 0x9, !P0 ;  /* 0x000000091400780c */ /* 0x000fe20004701670 */
[----:B------:R-:W-:Y:S01]  /*3780*/  @!P2 STG.E.U8 desc[UR36][R4.64+0x9], R31 ;  /* 0x0000091f0400a986 */ /* 0x000fe2000c101124 */
[----:B------:R-:W-:-:S03]  /*3790*/  ISETP.GE.AND P2, PT, R60, 0x19, PT ;  /* 0x000000193c00780c */ /* 0x000fc60003f46270 */
[----:B------:R0:W-:Y:S01]  /*37a0*/  @!P1 STG.E.U8 desc[UR36][R4.64+0x8], R3 ;  /* 0x0000080304009986 */ /* 0x0001e2000c101124 */
[----:B------:R-:W-:Y:S01]  /*37b0*/  ISETP.LT.OR P1, PT, R20, 0x9, !P3 ;  /* 0x000000091400780c */ /* 0x000fe20005f21670 */
[----:B-1----:R-:W-:Y:S01]  /*37c0*/  @!P4 IMAD R9, R32, R56, RZ ;  /* 0x000000382009c224 */ /* 0x002fe200078e02ff */
[----:B------:R-:W-:-:S03]  /*37d0*/  ISETP.GE.AND P3, PT, R60, 0x1a, PT ;  /* 0x0000001a3c00780c */ /* 0x000fc60003f66270 */
[-C--:B------:R-:W-:Y:S01]  /*37e0*/  @!P5 IMAD R33, R33, R56.reuse, RZ ;  /* 0x000000382121d224 */ /* 0x080fe200078e02ff */
[----:B------:R-:W-:Y:S01]  /*37f0*/  @!P4 STG.E.U8 desc[UR36][R6.64+0x10], R9 ;  /* 0x000010090600c986 */ /* 0x000fe2000c101124 */
[C---:B------:R-:W-:Y:S01]  /*3800*/  ISETP.LT.OR P4, PT, R20.reuse, 0x1, !P3 ;  /* 0x000000011400780c */ /* 0x040fe20005f81670 */
[-C--:B------:R-:W-:Y:S01]  /*3810*/  @!P0 IMAD R35, R35, R56.reuse, RZ ;  /* 0x0000003823238224 */ /* 0x080fe200078e02ff */
[C---:B------:R-:W-:Y:S01]  /*3820*/  ISETP.LT.OR P3, PT, R20.reuse, 0x9, !P3 ;  /* 0x000000091400780c */ /* 0x040fe20005f61670 */
[----:B------:R-:W-:Y:S01]  /*3830*/  @!P5 STG.E.U8 desc[UR36][R6.64+0x11], R33 ;  /* 0x000011210600d986 */ /* 0x000fe2000c101124 */
[----:B------:R-:W-:Y:S02]  /*3840*/  ISETP.LT.OR P5, PT, R20, 0x1, !P2 ;  /* 0x000000011400780c */ /* 0x000fe400057a1670 */
[----:B0-----:R-:W-:Y:S01]  /*3850*/  @!P1 IMAD R3, R34, R56, RZ ;  /* 0x0000003822039224 */ /* 0x001fe200078e02ff */
[----:B------:R-:W-:Y:S01]  /*3860*/  @!P0 STG.E.U8 desc[UR36][R4.64+0x11], R35 ;  /* 0x0000112304008986 */ /* 0x000fe2000c101124 */
[----:B------:R-:W-:-:S02]  /*3870*/  ISETP.LT.OR P2, PT, R20, 0x9, !P2 ;  /* 0x000000091400780c */ /* 0x000fc40005741670 */
[C---:B------:R-:W-:Y:S01]  /*3880*/  ISETP.GE.AND P0, PT, R60.reuse, 0x21, PT ;  /* 0x000000213c00780c */ /* 0x040fe20003f06270 */
[----:B------:R0:W-:Y:S01]  /*3890*/  @!P1 STG.E.U8 desc[UR36][R4.64+0x10], R3 ;  /* 0x0000100304009986 */ /* 0x0001e2000c101124 */
[----:B------:R-:W-:Y:S01]  /*38a0*/  ISETP.GE.AND P1, PT, R60, 0x22, PT ;  /* 0x000000223c00780c */ /* 0x000fe20003f26270 */
[-C--:B------:R-:W-:Y:S02]  /*38b0*/  @!P4 IMAD R37, R37, R56.reuse, RZ ;  /* 0x000000382525c224 */ /* 0x080fe400078e02ff */
[-C--:B------:R-:W-:Y:S02]  /*38c0*/  @!P3 IMAD R39, R39, R56.reuse, RZ ;  /* 0x000000382727b224 */ /* 0x080fe400078e02ff */
[-C--:B------:R-:W-:Y:S01]  /*38d0*/  @!P5 IMAD R11, R36, R56.reuse, RZ ;  /* 0x00000038240bd224 */ /* 0x080fe200078e02ff */
[----:B------:R-:W-:Y:S01]  /*38e0*/  @!P4 STG.E.U8 desc[UR36][R6.64+0x19], R37 ;  /* 0x000019250600c986 */ /* 0x000fe2000c101124 */
[C---:B------:R-:W-:Y:S02]  /*38f0*/  ISETP.LT.OR P4, PT, R20.reuse, 0x1, !P0 ;  /* 0x000000011400780c */ /* 0x040fe40004781670 */
[C---:B------:R-:W-:Y:S01]  /*3900*/  ISETP.LT.OR P0, PT, R20.reuse, 0x9, !P0 ;  /* 0x000000091400780c */ /* 0x040fe20004701670 */
[----:B------:R-:W-:Y:S01]  /*3910*/  @!P5 STG.E.U8 desc[UR36][R6.64+0x18], R11 ;  /* 0x0000180b0600d986 */ /* 0x000fe2000c101124 */
[----:B------:R-:W-:Y:S01]  /*3920*/  ISETP.LT.OR P5, PT, R20, 0x1, !P1 ;  /* 0x000000011400780c */ /* 0x000fe20004fa1670 */
[----:B0-----:R-:W-:Y:S01]  /*3930*/  @!P2 IMAD R3, R38, R56, RZ ;  /* 0x000000382603a224 */ /* 0x001fe200078e02ff */
[----:B------:R-:W-:Y:S01]  /*3940*/  ISETP.LT.OR P1, PT, R20, 0x9, !P1 ;  /* 0x000000091400780c */ /* 0x000fe20004f21670 */
[----:B------:R-:W-:Y:S01]  /*3950*/  @!P3 STG.E.U8 desc[UR36][R4.64+0x19], R39 ;  /* 0x000019270400b986 */ /* 0x000fe2000c101124 */
[----:B------:R-:W-:-:S03]  /*3960*/  ISETP.GE.AND P3, PT, R60, 0x29, PT ;  /* 0x000000293c00780c */ /* 0x000fc60003f66270 */
[----:B------:R0:W-:Y:S01]  /*3970*/  @!P2 STG.E.U8 desc[UR36][R4.64+0x18], R3 ;  /* 0x000018030400a986 */ /* 0x0001e2000c101124 */
[----:B------:R-:W-:Y:S01]  /*3980*/  ISETP.GE.AND P2, PT, R60, 0x2a, PT ;  /* 0x0000002a3c00780c */ /* 0x000fe20003f46270 */
[----:B------:R-:W-:-:S04]  /*3990*/  @!P4 IMAD R9, R40, R56, RZ ;  /* 0x000000382809c224 */ /* 0x000fc800078e02ff */
[-C--:B------:R-:W-:Y:S01]  /*39a0*/  @!P5 IMAD R41, R41, R56.reuse, RZ ;  /* 0x000000382929d224 */ /* 0x080fe200078e02ff */
[----:B------:R-:W-:Y:S01]  /*39b0*/  @!P4 STG.E.U8 desc[UR36][R6.64+0x20], R9 ;  /* 0x000020090600c986 */ /* 0x000fe2000c101124 */
[C---:B------:R-:W-:Y:S01]  /*39c0*/  ISETP.LT.OR P4, PT, R20.reuse, 0x1, !P3 ;  /* 0x000000011400780c */ /* 0x040fe20005f81670 */
[-C--:B------:R-:W-:Y:S01]  /*39d0*/  @!P1 IMAD R43, R43, R56.reuse, RZ ;  /* 0x000000382b2b9224 */ /* 0x080fe200078e02ff */
        /* <DEDUP_REMOVED lines=25> */
[----:B------:R1:W-:Y:S01]  /*3b70*/  @!P4 STG.E.U8 desc[UR36][R6.64+0x30], R9 ;  /* 0x000030090600c986 */ /* 0x0003e2000c101124 */
[C---:B------:R-:W-:Y:S01]  /*3b80*/  ISETP.LT.OR P4, PT, R20.reuse, 0x1, !P2 ;  /* 0x000000011400780c */ /* 0x040fe20005781670 */
[-C--:B------:R-:W-:Y:S01]  /*3b90*/  @!P0 IMAD R51, R51, R56.reuse, RZ ;  /* 0x0000003833338224 */ /* 0x080fe200078e02ff */
[C---:B------:R-:W-:Y:S01]  /*3ba0*/  ISETP.LT.OR P2, PT, R20.reuse, 0x9, !P2 ;  /* 0x000000091400780c */ /* 0x040fe20005741670 */
[----:B------:R2:W-:Y:S01]  /*3bb0*/  @!P5 STG.E.U8 desc[UR36][R6.64+0x31], R49 ;  /* 0x000031310600d986 */ /* 0x0005e2000c101124 */
[----:B------:R-:W-:Y:S01]  /*3bc0*/  ISETP.LT.OR P5, PT, R20, 0x1, !P3 ;  /* 0x000000011400780c */ /* 0x000fe20005fa1670 */
[-C--:B0-----:R-:W-:Y:S01]  /*3bd0*/  @!P1 IMAD R3, R50, R56.reuse, RZ ;  /* 0x0000003832039224 */ /* 0x081fe200078e02ff */
[----:B------:R-:W-:Y:S01]  /*3be0*/  ISETP.LT.OR P3, PT, R20, 0x9, !P3 ;  /* 0x000000091400780c */ /* 0x000fe20005f61670 */
[----:B------:R2:W-:Y:S04]  /*3bf0*/  @!P0 STG.E.U8 desc[UR36][R4.64+0x31], R51 ;  /* 0x0000313304008986 */ /* 0x0005e8000c101124 */
[----:B------:R2:W-:Y:S02]  /*3c00*/  @!P1 STG.E.U8 desc[UR36][R4.64+0x30], R3 ;  /* 0x0000300304009986 */ /* 0x0005e4000c101124 */
[----:B------:R-:W-:-:S02]  /*3c10*/  @!P4 IMAD R11, R52, R56, RZ ;  /* 0x00000038340bc224 */ /* 0x000fc400078e02ff */
[-C--:B-1----:R-:W-:Y:S02]  /*3c20*/  @!P2 IMAD R9, R54, R56.reuse, RZ ;  /* 0x000000383609a224 */ /* 0x082fe400078e02ff */
[-C--:B------:R-:W-:Y:S01]  /*3c30*/  @!P5 IMAD R53, R53, R56.reuse, RZ ;  /* 0x000000383535d224 */ /* 0x080fe200078e02ff */
[----:B------:R2:W-:Y:S01]  /*3c40*/  @!P4 STG.E.U8 desc[UR36][R6.64+0x38], R11 ;  /* 0x0000380b0600c986 */ /* 0x0005e2000c101124 */
[----:B------:R-:W-:-:S03]  /*3c50*/  @!P3 IMAD R55, R55, R56, RZ ;  /* 0x000000383737b224 */ /* 0x000fc600078e02ff */
[----:B------:R2:W-:Y:S04]  /*3c60*/  @!P5 STG.E.U8 desc[UR36][R6.64+0x39], R53 ;  /* 0x000039350600d986 */ /* 0x0005e8000c101124 */
[----:B------:R2:W-:Y:S04]  /*3c70*/  @!P2 STG.E.U8 desc[UR36][R4.64+0x38], R9 ;  /* 0x000038090400a986 */ /* 0x0005e8000c101124 */
[----:B------:R2:W-:Y:S02]  /*3c80*/  @!P3 STG.E.U8 desc[UR36][R4.64+0x39], R55 ;  /* 0x000039370400b986 */ /* 0x0005e4000c101124 */
.L_x_101:
[----:B------:R-:W-:Y:S05]  /*3c90*/  BSYNC B0 ;  /* 0x0000000000007941 */ /* 0x000fea0003800000 */
.L_x_35:
[----:B------:R-:W-:Y:S01]  /*3ca0*/  ULDC UR4, c[0x0][0xc] ;  /* 0x0000030000047ab9 */ /* 0x000fe20000000800 */
[----:B------:R-:W-:Y:S01]  /*3cb0*/  ULDC UR5, c[0x0][0x10] ;  /* 0x0000040000057ab9 */ /* 0x000fe20000000800 */
[----:B-12---:R-:W1:Y:S01]  /*3cc0*/  LDC R3, c[0x0][0x14] ;  /* 0x00000500ff037b82 */ /* 0x006e620000000800 */
[----:B------:R-:W-:Y:S01]  /*3cd0*/  UIMAD.WIDE.U32 UR4, UR4, UR5, URZ ;  /* 0x00000005040472a5 */ /* 0x000fe2000f8e003f */
[----:B------:R-:W-:Y:S01]  /*3ce0*/  PRMT R0, RZ, 0x7610, R0 ;  /* 0x00007610ff007816 */ /* 0x000fe20000000000 */
[----:B------:R-:W-:Y:S02]  /*3cf0*/  IMAD.MOV.U32 R60, RZ, RZ, -0x1 ;  /* 0xffffffffff3c7424 */ /* 0x000fe400078e00ff */
[----:B------:R-:W-:Y:S02]  /*3d00*/  IMAD.MOV.U32 R61, RZ, RZ, -0x1 ;  /* 0xffffffffff3d7424 */ /* 0x000fe400078e00ff */
[----:B-1----:R-:W-:-:S04]  /*3d10*/  IMAD.WIDE.U32 R16, R3, UR4, R16 ;  /* 0x0000000403107c25 */ /* 0x002fc8000f8e0010 */
[----:B------:R-:W-:Y:S01]  /*3d20*/  IMAD R3, R3, UR5, RZ ;  /* 0x0000000503037c24 */ /* 0x000fe2000f8e02ff */
[----:B------:R-:W-:Y:S02]  /*3d30*/  ULDC.64 UR4, c[0x0][0x650] ;  /* 0x0001940000047ab9 */ /* 0x000fe40000000a00 */
[----:B------:R-:W-:Y:S01]  /*3d40*/  ISETP.GE.U32.AND P0, PT, R16, UR4, PT ;  /* 0x0000000410007c0c */ /* 0x000fe2000bf06070 */
[----:B------:R-:W-:-:S05]  /*3d50*/  IMAD.IADD R17, R17, 0x1, R3 ;  /* 0x0000000111117824 */ /* 0x000fca00078e0203 */
[----:B------:R-:W-:-:S13]  /*3d60*/  ISETP.GE.U32.AND.EX P0, PT, R17, UR5, PT, P0 ;  /* 0x0000000511007c0c */ /* 0x000fda000bf06100 */
[----:B------:R-:W-:Y:S05]  /*3d70*/  @P0 BRA `(.L_x_102) ;  /* 0x0000000400640947 */ /* 0x000fea0003800000 */
[----:B------:R-:W1:Y:S01]  /*3d80*/  S2R R12, SR_CTAID.X ;  /* 0x00000000000c7919 */ /* 0x000e620000002500 */
[----:B------:R-:W2:Y:S01]  /*3d90*/  LDC.64 R10, c[0x0][0x628] ;  /* 0x00018a00ff0a7b82 */ /* 0x000ea20000000a00 */
[----:B------:R-:W-:Y:S01]  /*3da0*/  ULDC UR4, c[0x0][0x150] ;  /* 0x0000540000047ab9 */ /* 0x000fe20000000800 */
[----:B------:R-:W-:Y:S01]  /*3db0*/  IMAD.MOV.U32 R8, RZ, RZ, R16 ;  /* 0x000000ffff087224 */ /* 0x000fe200078e0010 */
[----:B------:R-:W3:Y:S01]  /*3dc0*/  S2R R24, SR_CTAID.Y ;  /* 0x0000000000187919 */ /* 0x000ee20000002600 */
[----:B------:R-:W-:-:S04]  /*3dd0*/  IMAD.MOV.U32 R9, RZ, RZ, R17 ;  /* 0x000000ffff097224 */ /* 0x000fc800078e0011 */
[----:B------:R-:W0:Y:S08]  /*3de0*/  LDC R21, c[0x0][0x144] ;  /* 0x00005100ff157b82 */ /* 0x000e300000000800 */
[----:B------:R-:W0:Y:S08]  /*3df0*/  LDC R0, c[0x0][0x630] ;  /* 0x00018c00ff007b82 */ /* 0x000e300000000800 */
[----:B------:R-:W0:Y:S01]  /*3e00*/  LDC.64 R14, c[0x0][0x620] ;  /* 0x00018800ff0e7b82 */ /* 0x000e220000000a00 */
[----:B--2---:R-:W-:-:S04]  /*3e10*/  ISETP.NE.U32.AND P0, PT, R10, RZ, PT ;  /* 0x000000ff0a00720c */ /* 0x004fc80003f05070 */
[----:B------:R-:W-:Y:S02]  /*3e20*/  ISETP.NE.AND.EX P0, PT, R11, RZ, PT, P0 ;  /* 0x000000ff0b00720c */ /* 0x000fe40003f05300 */
[----:B-1----:R-:W-:-:S05]  /*3e30*/  I2FP.F32.U32 R3, R12 ;  /* 0x0000000c00037245 */ /* 0x002fca0000201000 */
[----:B------:R-:W-:-:S04]  /*3e40*/  FMUL R3, R3, UR4 ;  /* 0x0000000403037c20 */ /* 0x000fc80008400000 */
[----:B------:R1:W2:Y:S02]  /*3e50*/  F2I.U32.TRUNC.NTZ R20, R3 ;  /* 0x0000000300147305 */ /* 0x0002a4000020f000 */
[----:B---3--:R-:W-:Y:S05]  /*3e60*/  @!P0 BRA `(.L_x_103) ;  /* 0x0000000000288947 */ /* 0x008fea0003800000 */
[----:B-1----:R-:W1:Y:S02]  /*3e70*/  LDC R3, c[0x0][0x634] ;  /* 0x00018d00ff037b82 */ /* 0x002e640000000800 */
[----:B-1----:R-:W-:-:S05]  /*3e80*/  IADD3 R3, P0, R16, R3, RZ ;  /* 0x0000000310037210 */ /* 0x002fca0007f1e0ff */
[----:B------:R-:W-:-:S04]  /*3e90*/  IMAD.X R13, RZ, RZ, R17, P0 ;  /* 0x000000ffff0d7224 */ /* 0x000fc800000e0611 */
[----:B0---4-:R-:W-:-:S04]  /*3ea0*/  IMAD.WIDE.U32 R4, R13, R10, RZ ;  /* 0x0000000a0d047225 */ /* 0x011fc800078e00ff */
[----:B------:R-:W-:-:S04]  /*3eb0*/  IMAD.WIDE.U32 R6, P0, R3, R11, R4 ;  /* 0x0000000b03067225 */ /* 0x000fc80007800004 */
[----:B------:R-:W-:-:S04]  /*3ec0*/  IMAD.WIDE.U32 R4, R3, R10, RZ ;  /* 0x0000000a03047225 */ /* 0x000fc800078e00ff */
[----:B------:R-:W-:Y:S01]  /*3ed0*/  IMAD.X R9, RZ, RZ, RZ, P0 ;  /* 0x000000ffff097224 */ /* 0x000fe200000e06ff */
[----:B------:R-:W-:Y:S01]  /*3ee0*/  IADD3 RZ, P0, R5, R6, RZ ;  /* 0x0000000605ff7210 */ /* 0x000fe20007f1e0ff */
[----:B------:R-:W-:-:S04]  /*3ef0*/  IMAD.MOV.U32 R8, RZ, RZ, R7 ;  /* 0x000000ffff087224 */ /* 0x000fc800078e0007 */
[----:B------:R-:W-:-:S08]  /*3f00*/  IMAD.WIDE.U32.X R8, R13, R11, R8, P0 ;  /* 0x0000000b0d087225 */ /* 0x000fd000000e0408 */
.L_x_103:
[----:B------:R-:W3:Y:S01]  /*3f10*/  LDC.64 R30, c[0x0][0x640] ;  /* 0x00019000ff1e7b82 */ /* 0x000ee20000000a00 */
[-CC-:B0-----:R-:W-:Y:S01]  /*3f20*/  SHF.R.U64 R61, R8, R0.reuse, R9.reuse ;  /* 0x00000000083d7219 */ /* 0x181fe20000001209 */
[----:B--2---:R-:W-:Y:S01]  /*3f30*/  IMAD.MOV R20, RZ, RZ, -R20 ;  /* 0x000000ffff147224 */ /* 0x004fe200078e0a14 */
[----:B------:R-:W-:Y:S01]  /*3f40*/  SHF.R.U32.HI R0, RZ, R0, R9 ;  /* 0x00000000ff007219 */ /* 0x000fe20000011609 */
[----:B------:R-:W-:Y:S01]  /*3f50*/  ULDC UR4, c[0x0][0x154] ;  /* 0x0000550000047ab9 */ /* 0x000fe20000000800 */
[----:B-1----:R-:W-:Y:S01]  /*3f60*/  IADD3 R3, P0, RZ, -R61, RZ ;  /* 0x8000003dff037210 */ /* 0x002fe20007f1e0ff */
[----:B------:R-:W-:Y:S02]  /*3f70*/  IMAD R26, R21, R20, R12 ;  /* 0x00000014151a7224 */ /* 0x000fe400078e020c */
[----:B------:R-:W0:Y:S01]  /*3f80*/  LDC R6, c[0x0][0x618] ;  /* 0x00018600ff067b82 */ /* 0x000e220000000800 */
[----:B------:R-:W-:Y:S02]  /*3f90*/  IMAD.MOV.U32 R7, RZ, RZ, 0x1 ;  /* 0x00000001ff077424 */ /* 0x000fe400078e00ff */
[----:B----4-:R-:W-:-:S04]  /*3fa0*/  IMAD.X R5, RZ, RZ, ~R0, P0 ;  /* 0x000000ffff057224 */ /* 0x010fc800000e0e00 */
[-C--:B------:R-:W-:Y:S01]  /*3fb0*/  IMAD R0, R5, R14.reuse, RZ ;  /* 0x0000000e05007224 */ /* 0x080fe200078e02ff */
[----:B------:R-:W1:Y:S01]  /*3fc0*/  LDC R8, c[0x0][0x608] ;  /* 0x00018200ff087b82 */ /* 0x000e620000000800 */
[----:B------:R-:W-:-:S04]  /*3fd0*/  IMAD.WIDE.U32 R4, R3, R14, R16 ;  /* 0x0000000e03047225 */ /* 0x000fc800078e0010 */
[----:B------:R-:W-:Y:S01]  /*3fe0*/  IMAD R3, R3, R15, R0 ;  /* 0x0000000f03037224 */ /* 0x000fe200078e0200 */
[----:B------:R-:W-:Y:S02]  /*3ff0*/  I2FP.F32.U32 R0, R24 ;  /* 0x0000001800007245 */ /* 0x000fe40000201000 */
[----:B------:R-:W2:Y:S01]  /*4000*/  LDC R28, c[0x0][0x658] ;  /* 0x00019600ff1c7b82 */ /* 0x000ea20000000800 */
[----:B------:R-:W-:Y:S01]  /*4010*/  IMAD.IADD R3, R5, 0x1, R3 ;  /* 0x0000000105037824 */ /* 0x000fe200078e0203 */
[----:B---3--:R-:W-:Y:S01]  /*4020*/  ISETP.NE.U32.AND P0, PT, R30, RZ, PT ;  /* 0x000000ff1e00720c */ /* 0x008fe20003f05070 */
[----:B------:R-:W-:Y:S01]  /*4030*/  FMUL R0, R0, UR4 ;  /* 0x0000000400007c20 */ /* 0x000fe20008400000 */
[----:B------:R-:W-:Y:S02]  /*4040*/  IMAD.MOV.U32 R5, RZ, RZ, -0x1 ;  /* 0xffffffffff057424 */ /* 0x000fe400078e00ff */
[----:B------:R-:W-:Y:S01]  /*4050*/  ISETP.NE.AND.EX P0, PT, R31, RZ, PT, P0 ;  /* 0x000000ff1f00720c */ /* 0x000fe20003f05300 */
[----:B------:R3:W4:Y:S01]  /*4060*/  F2I.U32.TRUNC.NTZ R13, R0 ;  /* 0x00000000000d7305 */ /* 0x000722000020f000 */
[----:B------:R-:W3:Y:S01]  /*4070*/  LDC R15, c[0x0][0x148] ;  /* 0x00005200ff0f7b82 */ /* 0x000ee20000000800 */
[----:B0-----:R-:W-:-:S02]  /*4080*/  SHF.R.U64 R12, R4, R6, R3 ;  /* 0x00000006040c7219 */ /* 0x001fc40000001203 */
[----:B------:R-:W-:-:S05]  /*4090*/  SHF.R.U32.HI R3, RZ, R6, R3 ;  /* 0x00000006ff037219 */ /* 0x000fca0000011603 */
[----:B------:R-:W0:Y:S01]  /*40a0*/  LDC R20, c[0x0][0x600] ;  /* 0x00018000ff147b82 */ /* 0x000e220000000800 */
[-CC-:B-1----:R-:W-:Y:S02]  /*40b0*/  SHF.R.U64 R10, R12, R8.reuse, R3.reuse ;  /* 0x000000080c0a7219 */ /* 0x182fe40000001203 */
[----:B------:R-:W-:-:S05]  /*40c0*/  SHF.R.U32.HI R3, RZ, R8, R3 ;  /* 0x00000008ff037219 */ /* 0x000fca0000011603 */
[----:B------:R-:W1:Y:S01]  /*40d0*/  LDC R21, c[0x0][0x648] ;  /* 0x00019200ff157b82 */ /* 0x000e620000000800 */
[-C--:B--2---:R-:W-:Y:S02]  /*40e0*/  SHF.L.U32 R4, R5, R28.reuse, RZ ;  /* 0x0000001c05047219 */ /* 0x084fe400000006ff */
[-CC-:B------:R-:W-:Y:S02]  /*40f0*/  SHF.R.U64 R14, R10, R28.reuse, R3.reuse ;  /* 0x0000001c0a0e7219 */ /* 0x180fe40000001203 */
[----:B------:R-:W-:Y:S02]  /*4100*/  SHF.R.U32.HI R5, RZ, R28, R3 ;  /* 0x0000001cff057219 */ /* 0x000fe40000011603 */
[----:B------:R-:W-:Y:S01]  /*4110*/  LOP3.LUT R59, RZ, R4, RZ, 0x33, !PT ;  /* 0x00000004ff3b7212 */ /* 0x000fe200078e33ff */
[----:B------:R-:W2:Y:S01]  /*4120*/  LDC R25, c[0x0][0x638] ;  /* 0x00018e00ff197b82 */ /* 0x000ea20000000800 */
[----:B------:R-:W-:Y:S01]  /*4130*/  SHF.L.U32 R28, R7, R28, RZ ;  /* 0x0000001c071c7219 */ /* 0x000fe200000006ff */
[----:B------:R-:W-:-:S06]  /*4140*/  IMAD.MOV.U32 R4, RZ, RZ, R14 ;  /* 0x000000ffff047224 */ /* 0x000fcc00078e000e */
[----:B------:R-:W0:Y:S01]  /*4150*/  LDC R27, c[0x0][0x610] ;  /* 0x00018400ff1b7b82 */ /* 0x000e220000000800 */
[----:B----4-:R-:W-:Y:S05]  /*4160*/  @!P0 BRA `(.L_x_104) ;  /* 0x0000000000288947 */ /* 0x010fea0003800000 */
        /* <DEDUP_REMOVED lines=10> */
.L_x_104:
[----:B------:R-:W-:Y:S01]  /*4210*/  ISETP.NE.AND P0, PT, R2, 0x1, PT ;  /* 0x000000010200780c */ /* 0x000fe20003f05270 */
[----:B------:R-:W-:Y:S01]  /*4220*/  IMAD.MOV R13, RZ, RZ, -R13 ;  /* 0x000000ffff0d7224 */ /* 0x000fe200078e0a0d */
[----:B-1-3--:R-:W-:Y:S01]  /*4230*/  SHF.R.U64 R0, R4, R21, R5 ;  /* 0x0000001504007219 */ /* 0x00afe20000001205 */
[----:B0-----:R-:W-:Y:S01]  /*4240*/  VIADD R5, R20, 0xffffffff ;  /* 0xffffffff14057836 */ /* 0x001fe20000000000 */
[----:B------:R-:W-:-:S03]  /*4250*/  LOP3.LUT R59, R10, R59, RZ, 0xc0, !PT ;  /* 0x0000003b0a3b7212 */ /* 0x000fc600078ec0ff */
[----:B------:R-:W-:Y:S01]  /*4260*/  IMAD.MOV R3, RZ, RZ, -R0 ;  /* 0x000000ffff037224 */ /* 0x000fe200078e0a00 */
[----:B------:R-:W-:Y:S01]  /*4270*/  LOP3.LUT R5, R12, R5, RZ, 0xc0, !PT ;  /* 0x000000050c057212 */ /* 0x000fe200078ec0ff */
[----:B------:R-:W-:Y:S02]  /*4280*/  IMAD R59, R28, R0, R59 ;  /* 0x000000001c3b7224 */ /* 0x000fe400078e023b */
[----:B--2---:R-:W-:Y:S02]  /*4290*/  IMAD R0, R3, R25, R14 ;  /* 0x0000001903007224 */ /* 0x004fe400078e020e */
[----:B------:R-:W-:Y:S02]  /*42a0*/  @P0 IMAD R26, R15, R13, R24 ;  /* 0x0000000d0f1a0224 */ /* 0x000fe400078e0218 */
[----:B------:R-:W-:Y:S02]  /*42b0*/  IMAD R4, R0, R20, R5 ;  /* 0x0000001400047224 */ /* 0x000fe400078e0205 */
[----:B------:R-:W-:-:S02]  /*42c0*/  IMAD R59, R59, R27, R26 ;  /* 0x0000001b3b3b7224 */ /* 0x000fc400078e021a */
[----:B------:R-:W-:-:S03]  /*42d0*/  IMAD.MOV.U32 R3, RZ, RZ, 0x1 ;  /* 0x00000001ff037424 */ /* 0x000fc600078e00ff */
[----:B------:R-:W-:Y:S02]  /*42e0*/  SEL R60, R4, R59, !P0 ;  /* 0x0000003b043c7207 */ /* 0x000fe40004000000 */
[----:B------:R-:W-:Y:S02]  /*42f0*/  PRMT R0, R3, 0x7610, R0 ;  /* 0x0000761003007816 */ /* 0x000fe40000000000 */
[----:B------:R-:W-:-:S07]  /*4300*/  SEL R59, R59, R4, !P0 ;  /* 0x000000043b3b7207 */ /* 0x000fce0004000000 */
.L_x_102:
[----:B------:R-:W-:-:S13]  /*4310*/  LOP3.LUT P0, RZ, R0, 0xff, RZ, 0xc0, !PT ;  /* 0x000000ff00ff7812 */ /* 0x000fda000780c0ff */
[----:B------:R-:W-:Y:S05]  /*4320*/  @P0 BRA `(.L_x_105) ;  /* 0xffffffd000280947 */ /* 0x000fea000383ffff */
[----:B------:R-:W-:Y:S05]  /*4330*/  EXIT ;  /* 0x000000000000794d */ /* 0x000fea0003800000 */
.L_x_8:
[----:B0-----:R-:W-:Y:S01]  /*4340*/  ULDC.64 UR4, c[0x0][0x650] ;  /* 0x0001940000047ab9 */ /* 0x001fe20000000a00 */
        /* <DEDUP_REMOVED lines=25> */
.L_x_107:
[----:B------:R-:W0:Y:S01]  /*44e0*/  LDC.64 R28, c[0x0][0x640] ;  /* 0x00019000ff1c7b82 */ /* 0x000e220000000a00 */
[-CC-:B------:R-:W-:Y:S01]  /*44f0*/  SHF.R.U64 R22, R12, R6.reuse, R13.reuse ;  /* 0x000000060c167219 */ /* 0x180fe2000000120d */
[----:B------:R-:W-:Y:S01]  /*4500*/  IMAD.MOV.U32 R30, RZ, RZ, 0x1 ;  /* 0x00000001ff1e7424 */ /* 0x000fe200078e00ff */
[----:B------:R-:W-:Y:S02]  /*4510*/  SHF.R.U32.HI R6, RZ, R6, R13 ;  /* 0x00000006ff067219 */ /* 0x000fe4000001160d */
        /* <DEDUP_REMOVED lines=8> */
[----:B------:R-:W-:Y:S01]  /*45a0*/  IMAD.IADD R9, R9, 0x1, R11 ;  /* 0x0000000109097824 */ /* 0x000fe200078e020b */
[----:B0-----:R-:W-:-:S04]  /*45b0*/  ISETP.NE.U32.AND P0, PT, R28, RZ, PT ;  /* 0x000000ff1c00720c */ /* 0x001fc80003f05070 */
[----:B------:R-:W-:Y:S02]  /*45c0*/  ISETP.NE.AND.EX P0, PT, R29, RZ, PT, P0 ;  /* 0x000000ff1d00720c */ /* 0x000fe40003f05300 */
[----:B------:R-:W0:Y:S01]  /*45d0*/  LDC R20, c[0x0][0x600] ;  /* 0x00018000ff147b82 */ /* 0x000e220000000800 */
[-CC-:B-1----:R-:W-:Y:S01]  /*45e0*/  SHF.R.U64 R14, R8, R10.reuse, R9.reuse ;  /* 0x0000000a080e7219 */ /* 0x182fe20000001209 */
[----:B------:R-:W-:Y:S01]  /*45f0*/  IMAD.MOV.U32 R8, RZ, RZ, -0x1 ;  /* 0xffffffffff087424 */ /* 0x000fe200078e00ff */
[----:B------:R-:W-:-:S05]  /*4600*/  SHF.R.U32.HI R9, RZ, R10, R9 ;  /* 0x0000000aff097219 */ /* 0x000fca0000011609 */
[----:B------:R-:W1:Y:S01]  /*4610*/  LDC R26, c[0x0][0x648] ;  /* 0x00019200ff1a7b82 */ /* 0x000e620000000800 */
[-CC-:B--2---:R-:W-:Y:S02]  /*4620*/  SHF.R.U64 R21, R14, R12.reuse, R9.reuse ;  /* 0x0000000c0e157219 */ /* 0x184fe40000001209 */
[----:B------:R-:W-:-:S05]  /*4630*/  SHF.R.U32.HI R6, RZ, R12, R9 ;  /* 0x0000000cff067219 */ /* 0x000fca0000011609 */
[----:B------:R-:W2:Y:S01]  /*4640*/  LDC R27, c[0x0][0x638] ;  /* 0x00018e00ff1b7b82 */ /* 0x000ea20000000800 */
[-C--:B---3--:R-:W-:Y:S02]  /*4650*/  SHF.L.U32 R8, R8, R25.reuse, RZ ;  /* 0x0000001908087219 */ /* 0x088fe400000006ff */
[-CC-:B------:R-:W-:Y:S02]  /*4660*/  SHF.R.U64 R23, R21, R25.reuse, R6.reuse ;  /* 0x0000001915177219 */ /* 0x180fe40000001206 */
[----:B------:R-:W-:Y:S02]  /*4670*/  LOP3.LUT R32, RZ, R8, RZ, 0x33, !PT ;  /* 0x00000008ff207212 */ /* 0x000fe400078e33ff */
[----:B------:R-:W-:Y:S01]  /*4680*/  SHF.R.U32.HI R9, RZ, R25, R6 ;  /* 0x00000019ff097219 */ /* 0x000fe20000011606 */
[----:B------:R-:W3:Y:S01]  /*4690*/  LDC R31, c[0x0][0x610] ;  /* 0x00018400ff1f7b82 */ /* 0x000ee20000000800 */
[----:B------:R-:W-:Y:S01]  /*46a0*/  IMAD.MOV.U32 R8, RZ, RZ, R23 ;  /* 0x000000ffff087224 */ /* 0x000fe200078e0017 */
[----:B------:R-:W-:Y:S06]  /*46b0*/  @!P0 BRA `(.L_x_108) ;  /* 0x0000000000288947 */ /* 0x000fec0003800000 */
        /* <DEDUP_REMOVED lines=10> */
.L_x_108:
[----:B------:R-:W-:Y:S02]  /*4760*/  ISETP.NE.AND P0, PT, R2, 0x1, PT ;  /* 0x000000010200780c */ /* 0x000fe40003f05270 */
[----:B-1----:R-:W-:Y:S01]  /*4770*/  SHF.R.U64 R6, R8, R26, R9 ;  /* 0x0000001a08067219 */ /* 0x002fe20000001209 */
[----:B0-----:R-:W-:Y:S01]  /*4780*/  VIADD R9, R20, 0xffffffff ;  /* 0xffffffff14097836 */ /* 0x001fe20000000000 */
[----:B------:R-:W-:Y:S02]  /*4790*/  SHF.L.U32 R30, R30, R25, RZ ;  /* 0x000000191e1e7219 */ /* 0x000fe400000006ff */
[----:B------:R-:W-:Y:S01]  /*47a0*/  LOP3.LUT R5, R21, R32, RZ, 0xc0, !PT ;  /* 0x0000002015057212 */ /* 0x000fe200078ec0ff */
[----:B------:R-:W-:-:S04]  /*47b0*/  IMAD.MOV R8, RZ, RZ, -R6 ;  /* 0x000000ffff087224 */ /* 0x000fc800078e0a06 */
[----:B------:R-:W-:Y:S01]  /*47c0*/  IMAD R6, R30, R6, R5 ;  /* 0x000000061e067224 */ /* 0x000fe200078e0205 */
[----:B------:R-:W-:Y:S01]  /*47d0*/  LOP3.LUT R5, R14, R9, RZ, 0xc0, !PT ;  /* 0x000000090e057212 */ /* 0x000fe200078ec0ff */
[----:B------:R-:W-:Y:S02]  /*47e0*/  @P0 IMAD R3, R7, R24, R4 ;  /* 0x0000001807030224 */ /* 0x000fe400078e0204 */
[----:B--2---:R-:W-:Y:S02]  /*47f0*/  IMAD R4, R8, R27, R23 ;  /* 0x0000001b08047224 */ /* 0x004fe400078e0217 */
[----:B---3--:R-:W-:Y:S02]  /*4800*/  IMAD R3, R6, R31, R3 ;  /* 0x0000001f06037224 */ /* 0x008fe400078e0203 */
[----:B------:R-:W-:Y:S02]  /*4810*/  IMAD R4, R4, R20, R5 ;  /* 0x0000001404047224 */ /* 0x000fe400078e0205 */
[----:B------:R-:W-:-:S02]  /*4820*/  IMAD.MOV.U32 R8, RZ, RZ, 0x1 ;  /* 0x00000001ff087424 */ /* 0x000fc400078e00ff */
[----:B------:R-:W-:Y:S01]  /*4830*/  IMAD.MOV.U32 R6, RZ, RZ, R22 ;  /* 0x000000ffff067224 */ /* 0x000fe200078e0016 */
[----:B------:R-:W-:Y:S02]  /*4840*/  SEL R20, R4, R3, !P0 ;  /* 0x0000000304147207 */ /* 0x000fe40004000000 */
[----:B------:R-:W-:-:S07]  /*4850*/  SEL R21, R3, R4, !P0 ;  /* 0x0000000403157207 */ /* 0x000fce0004000000 */
.L_x_106:
[----:B------:R-:W-:-:S08]  /*4860*/  NOP ;  /* 0x0000000000007918 */ /* 0x000fd00000000000 */
[----:B------:R-:W0:-:S00]  /*4870*/  USETMAXREG.DEALLOC.CTAPOOL 0x28 ;  /* 0x00000028000079c8 */ /* 0x000e0000080e0500 */
[----:B0-----:R-:W-:-:S13]  /*4880*/  ISETP.NE.AND P0, PT, R0, RZ, PT ;  /* 0x000000ff0000720c */ /* 0x001fda0003f05270 */
[----:B------:R-:W-:Y:S05]  /*4890*/  @P0 EXIT ;  /* 0x000000000000094d */ /* 0x000fea0003800000 */
[----:B------:R-:W-:Y:S01]  /*48a0*/  LOP3.LUT P0, RZ, R8, 0xff, RZ, 0xc0, !PT ;  /* 0x000000ff08ff7812 */ /* 0x000fe2000780c0ff */
[----:B------:R-:W-:Y:S02]  /*48b0*/  IMAD.MOV.U32 R0, RZ, RZ, 0x1 ;  /* 0x00000001ff007424 */ /* 0x000fe400078e00ff */
[----:B------:R-:W-:-:S10]  /*48c0*/  IMAD.MOV.U32 R3, RZ, RZ, RZ ;  /* 0x000000ffff037224 */ /* 0x000fd400078e00ff */
[----:B------:R-:W-:Y:S05]  /*48d0*/  @!P0 BRA `(.L_x_109) ;  /* 0x0000000c00488947 */ /* 0x000fea0003800000 */
[----:B------:R-:W0:Y:S01]  /*48e0*/  LDC R0, c[0x0][0x28c] ;  /* 0x0000a300ff007b82 */ /* 0x000e220000000800 */
[----:B------:R-:W1:Y:S01]  /*48f0*/  S2R R11, SR_CgaCtaId ;  /* 0x00000000000b7919 */ /* 0x000e620000008800 */
[----:B------:R-:W-:Y:S01]  /*4900*/  ULDC UR5, c[0x0][0x658] ;  /* 0x0001960000057ab9 */ /* 0x000fe20000000800 */
[----:B------:R-:W-:Y:S01]  /*4910*/  UMOV UR7, 0xffffffff ;  /* 0xffffffff00077882 */ /* 0x000fe20000000000 */
[----:B------:R-:W-:Y:S01]  /*4920*/  ULDC UR6, c[0x0][0xc] ;  /* 0x0000030000067ab9 */ /* 0x000fe20000000800 */
[----:B------:R-:W-:Y:S01]  /*4930*/  USHF.L.U32 UR8, UR7, UR5, URZ ;  /* 0x0000000507087299 */ /* 0x000fe2000800063f */
[----:B------:R-:W-:Y:S01]  /*4940*/  BSSY B0, `(.L_x_109) ;  /* 0x00000cb000007945 */ /* 0x000fe20003800000 */
[----:B------:R-:W-:Y:S01]  /*4950*/  UMOV UR9, 0x1 ;  /* 0x0000000100097882 */ /* 0x000fe20000000000 */
[----:B------:R-:W-:Y:S01]  /*4960*/  ULDC UR7, c[0x0][0x10] ;  /* 0x0000040000077ab9 */ /* 0x000fe20000000800 */
[----:B------:R-:W-:Y:S01]  /*4970*/  USHF.L.U32 UR18, UR9, UR5, URZ ;  /* 0x0000000509127299 */ /* 0x000fe2000800063f */
[----:B------:R-:W-:Y:S01]  /*4980*/  IMAD.MOV.U32 R9, RZ, RZ, 0x1 ;  /* 0x00000001ff097424 */ /* 0x000fe200078e00ff */
[----:B------:R-:W-:Y:S01]  /*4990*/  UIMAD.WIDE.U32 UR6, UR6, UR7, URZ ;  /* 0x00000007060672a5 */ /* 0x000fe2000f8e003f */
[----:B------:R-:W-:Y:S01]  /*49a0*/  LOP3.LUT R8, R19, 0x2, RZ, 0xfc, !PT ;  /* 0x0000000213087812 */ /* 0x000fe200078efcff */
[----:B------:R-:W-:Y:S01]  /*49b0*/  ULDC UR5, c[0x0][0x14] ;  /* 0x0000050000057ab9 */ /* 0x000fe20000000800 */
[----:B------:R-:W-:Y:S01]  /*49c0*/  ULDC UR4, c[0x0][0x600] ;  /* 0x0001800000047ab9 */ /* 0x000fe20000000800 */
[----:B------:R-:W-:-:S02]  /*49d0*/  UIMAD.WIDE.U32 UR22, UR6, UR5, URZ ;  /* 0x00000005061672a5 */ /* 0x000fc4000f8e003f */
[----:B------:R-:W-:Y:S02]  /*49e0*/  UIMAD UR13, UR7, UR5, URZ ;  /* 0x00000005070d72a4 */ /* 0x000fe4000f8e023f */
[----:B------:R-:W-:Y:S02]  /*49f0*/  UIADD3 UR4, UR4, -0x1, URZ ;  /* 0xffffffff04047890 */ /* 0x000fe4000fffe03f */
[----:B------:R-:W-:Y:S02]  /*4a00*/  ULOP3.LUT UR17, URZ, UR8, URZ, 0x33, !UPT ;  /* 0x000000083f117292 */ /* 0x000fe4000f8e333f */
[----:B------:R-:W-:Y:S01]  /*4a10*/  UIADD3 UR13, UR23, UR13, URZ ;  /* 0x0000000d170d7290 */ /* 0x000fe2000fffe03f */
[----:B0-----:R-:W-:Y:S01]  /*4a20*/  VIADD R0, R0, 0x3f ;  /* 0x0000003f00007836 */ /* 0x001fe20000000000 */
[----:B------:R-:W-:-:S04]  /*4a30*/  ULDC.64 UR24, c[0x0][0x198] ;  /* 0x0000660000187ab9 */ /* 0x000fc80000000a00 */
[----:B------:R-:W-:-:S04]  /*4a40*/  SHF.R.S32.HI R3, RZ, 0x1f, R0 ;  /* 0x0000001fff037819 */ /* 0x000fc80000011400 */
[----:B------:R-:W-:Y:S01]  /*4a50*/  LEA.HI R10, R3, R0, RZ, 0x6 ;  /* 0x00000000030a7211 */ /* 0x000fe200078f30ff */
[C---:B-1----:R-:W-:Y:S02]  /*4a60*/  IMAD.SHL.U32 R4, R11.reuse, 0x800, RZ ;  /* 0x000008000b047824 */ /* 0x042fe400078e00ff */
[----:B------:R-:W-:Y:S01]  /*4a70*/  IMAD.SHL.U32 R11, R11, 0x20, RZ ;  /* 0x000000200b0b7824 */ /* 0x000fe200078e00ff */
[----:B------:R-:W-:Y:S01]  /*4a80*/  SHF.R.S32.HI R10, RZ, 0x6, R10 ;  /* 0x00000006ff0a7819 */ /* 0x000fe2000001140a */
[----:B------:R-:W-:Y:S01]  /*4a90*/  IMAD.MOV.U32 R0, RZ, RZ, 0x1 ;  /* 0x00000001ff007424 */ /* 0x000fe200078e00ff */
[----:B------:R-:W-:Y:S01]  /*4aa0*/  LOP3.LUT R4, R4, 0x800, RZ, 0xc0, !PT ;  /* 0x0000080004047812 */ /* 0x000fe200078ec0ff */
[----:B------:R-:W-:Y:S01]  /*4ab0*/  IMAD.MOV.U32 R3, RZ, RZ, RZ ;  /* 0x000000ffff037224 */ /* 0x000fe200078e00ff */
[----:B------:R-:W-:Y:S01]  /*4ac0*/  LOP3.LUT R11, R11, 0x20, RZ, 0xc0, !PT ;  /* 0x000000200b0b7812 */ /* 0x000fe200078ec0ff */
[----:B------:R-:W-:Y:S01]  /*4ad0*/  VIADD R13, R10, 0x1 ;  /* 0x000000010a0d7836 */ /* 0x000fe20000000000 */
[----:B------:R-:W-:-:S07]  /*4ae0*/  LOP3.LUT R12, R4, 0x24200, RZ, 0xfc, !PT ;  /* 0x00024200040c7812 */ /* 0x000fce00078efcff */
.L_x_120:
[----:B------:R-:W-:-:S03]  /*4af0*/  UMOV UR5, 0xffffffff ;  /* 0xffffffff00057882 */ /* 0x000fc60000000000 */
[----:B------:R-:W-:Y:S05]  /*4b00*/  BRA.DIV UR5, `(.L_x_110) ;  /* 0x00000016059c7947 */ /* 0x000fea000b800000 */
[----:B------:R-:W-:-:S13]  /*4b10*/  ELECT P6, URZ, PT ;  /* 0x00000000003f782f */ /* 0x000fda00038c0000 */
.L_x_145:
[----:B------:R-:W0:Y:S01]  /*4b20*/  LDC R4, c[0x0][0x28c] ;  /* 0x0000a300ff047b82 */ /* 0x000e220000000800 */
[----:B------:R-:W-:Y:S01]  /*4b30*/  BSSY B1, `(.L_x_111) ;  /* 0x0000038000017945 */ /* 0x000fe20003800000 */
[----:B0-----:R-:W-:-:S13]  /*4b40*/  ISETP.LT.OR P6, PT, R4, 0x1, !P6 ;  /* 0x000000010400780c */ /* 0x001fda00077c1670 */
[----:B------:R-:W-:Y:S05]  /*4b50*/  @P6 BRA `(.L_x_112) ;  /* 0x0000000000d46947 */ /* 0x000fea0003800000 */
[----:B------:R-:W-:Y:S02]  /*4b60*/  IMAD R20, R20, 0x40, R11 ;  /* 0x0000004014147824 */ /* 0x000fe400078e020b */
[----:B------:R-:W-:Y:S02]  /*4b70*/  IMAD.SHL.U32 R21, R21, 0x80, RZ ;  /* 0x0000008015157824 */ /* 0x000fe400078e00ff */
[----:B------:R-:W-:Y:S02]  /*4b80*/  IMAD.MOV.U32 R24, RZ, RZ, RZ ;  /* 0x000000ffff187224 */ /* 0x000fe400078e00ff */
[----:B------:R-:W-:Y:S02]  /*4b90*/  IMAD.MOV.U32 R4, RZ, RZ, R13 ;  /* 0x000000ffff047224 */ /* 0x000fe400078e000d */
[----:B------:R-:W-:Y:S02]  /*4ba0*/  IMAD.MOV.U32 R5, RZ, RZ, R0 ;  /* 0x000000ffff057224 */ /* 0x000fe400078e0000 */
[----:B------:R-:W-:-:S07]  /*4bb0*/  IMAD.MOV.U32 R7, RZ, RZ, R3 ;  /* 0x000000ffff077224 */ /* 0x000fce00078e0003 */
.L_x_115:
[----:B------:R-:W0:Y:S01]  /*4bc0*/  S2R R15, SR_CgaCtaId ;  /* 0x00000000000f7919 */ /* 0x000e220000008800 */
[----:B------:R-:W-:Y:S02]  /*4bd0*/  MOV R14, 0x400 ;  /* 0x00000400000e7802 */ /* 0x000fe40000000f00 */
[----:B------:R-:W-:Y:S02]  /*4be0*/  LOP3.LUT P1, RZ, R18, 0x7f, RZ, 0xc0, !PT ;  /* 0x0000007f12ff7812 */ /* 0x000fe4000782c0ff */
[----:B0-----:R-:W-:Y:S02]  /*4bf0*/  LEA R22, R15, R14, 0x18 ;  /* 0x0000000e0f167211 */ /* 0x001fe400078ec0ff */
[----:B------:R-:W-:-:S09]  /*4c00*/  SHF.L.U32 R14, R5, 0x1f, RZ ;  /* 0x0000001f050e7819 */ /* 0x000fd200000006ff */
[----:B------:R-:W0:Y:S01]  /*4c10*/  @!P1 LDC R15, c[0x0][0x500] ;  /* 0x00014000ff0f9b82 */ /* 0x000e220000000800 */
[----:B------:R-:W-:-:S04]  /*4c20*/  IMAD R23, R7, 0x8, R22 ;  /* 0x0000000807177824 */ /* 0x000fc800078e0216 */
[----:B------:R-:W1:Y:S02]  /*4c30*/  SYNCS.PHASECHK.TRANS64.TRYWAIT P0, [R23+URZ+0x90], R14 ;  /* 0x0000900e170075a7 */ /* 0x000e64000800017f */
[----:B-1----:R-:W-:Y:S05]  /*4c40*/  @!P0 BRA `(.L_x_113) ;  /* 0x00000014006c8947 */ /* 0x002fea0003800000 */
.L_x_146:
[----:B-1----:R-:W-:Y:S01]  /*4c50*/  PRMT R14, R8, 0x9910, RZ ;  /* 0x00009910080e7816 */ /* 0x002fe200000000ff */
[----:B0-----:R0:W-:Y:S03]  /*4c60*/  @!P1 SYNCS.ARRIVE.TRANS64 RZ, [R23+URZ], R15 ;  /* 0x0000000f17ff99a7 */ /* 0x0011e6000800003f */
[----:B------:R-:W-:-:S13]  /*4c70*/  ISETP.NE.AND P0, PT, R14, 0x2, PT ;  /* 0x000000020e00780c */ /* 0x000fda0003f05270 */
[----:B0-----:R-:W-:Y:S05]  /*4c80*/  @P0 BRA `(.L_x_114) ;  /* 0x0000000000040947 */ /* 0x001fea0003800000 */
[----:B------:R-:W-:Y:S01]  /*4c90*/  BPT.TRAP 0x1 ;  /* 0x000000040000795c */ /* 0x000fe20000300000 */
.L_x_114:
[----:B------:R-:W-:Y:S01]  /*4ca0*/  R2UR UR19, R22 ;  /* 0x00000000161372ca */ /* 0x000fe200000e0000 */
[----:B------:R-:W-:Y:S01]  /*4cb0*/  IMAD R22, R7, 0x2000, R22 ;  /* 0x0000200007167824 */ /* 0x000fe200078e0216 */
[----:B------:R-:W-:Y:S01]  /*4cc0*/  R2UR UR9, R23 ;  /* 0x00000000170972ca */ /* 0x000fe200000e0000 */
[----:B------:R-:W-:Y:S01]  /*4cd0*/  IMAD R14, R7, 0x1000, R12 ;  /* 0x00001000070e7824 */ /* 0x000fe200078e020c */
[----:B------:R-:W-:Y:S01]  /*4ce0*/  UIADD3 UR6, UP0, UR24, 0xf0, URZ ;  /* 0x000000f018067890 */ /* 0x000fe2000ff1e03f */
[----:B------:R-:W-:Y:S01]  /*4cf0*/  VIADD R4, R4, 0xffffffff ;  /* 0xffffffff04047836 */ /* 0x000fe20000000000 */
[----:B------:R-:W-:Y:S01]  /*4d00*/  R2UR UR5, R22 ;  /* 0x00000000160572ca */ /* 0x000fe200000e0000 */
[----:B------:R-:W-:Y:S01]  /*4d10*/  UIADD3 UR26, UP1, UR24, 0x1f0, URZ ;  /* 0x000001f0181a7890 */ /* 0x000fe2000ff3e03f */
[----:B------:R-:W-:Y:S01]  /*4d20*/  R2UR UR8, R14 ;  /* 0x000000000e0872ca */ /* 0x000fe200000e0000 */
[----:B------:R-:W-:Y:S01]  /*4d30*/  UIADD3.X UR7, URZ, UR25, URZ, UP0, !UPT ;  /* 0x000000193f077290 */ /* 0x000fe200087fe43f */
[----:B------:R-:W-:Y:S01]  /*4d40*/  R2UR UR11, R21 ;  /* 0x00000000150b72ca */ /* 0x000fe200000e0000 */
[----:B------:R-:W-:Y:S01]  /*4d50*/  VIADD R7, R7, 0x1 ;  /* 0x0000000107077836 */ /* 0x000fe20000000000 */
[----:B------:R-:W-:Y:S01]  /*4d60*/  R2UR UR10, R24 ;  /* 0x00000000180a72ca */ /* 0x000fe200000e0000 */
[----:B------:R-:W-:Y:S01]  /*4d70*/  UIADD3.X UR27, URZ, UR25, URZ, UP1, !UPT ;  /* 0x000000193f1b7290 */ /* 0x000fe20008ffe43f */
[----:B------:R-:W-:Y:S01]  /*4d80*/  R2UR UR12, R6 ;  /* 0x00000000060c72ca */ /* 0x000fe200000e0000 */
[----:B------:R-:W-:Y:S01]  /*4d90*/  UMOV UR14, 0x0 ;  /* 0x00000000000e7882 */ /* 0x000fe20000000000 */
[----:B------:R-:W-:Y:S01]  /*4da0*/  R2UR UR20, R20 ;  /* 0x00000000141472ca */ /* 0x000fe200000e0000 */
[----:B------:R-:W-:Y:S01]  /*4db0*/  UMOV UR15, 0x10000000 ;  /* 0x10000000000f7882 */ /* 0x000fe20000000000 */
[----:B------:R-:W-:Y:S01]  /*4dc0*/  ISETP.GT.AND P1, PT, R4, 0x1, PT ;  /* 0x000000010400780c */ /* 0x000fe20003f24270 */
[----:B------:R-:W-:Y:S01]  /*4dd0*/  UIADD3 UR16, UR5, 0x200, URZ ;  /* 0x0000020005107890 */ /* 0x000fe2000fffe03f */
[----:B------:R-:W-:Y:S01]  /*4de0*/  ISETP.NE.AND P0, PT, R7, 0x12, PT ;  /* 0x000000120700780c */ /* 0x000fe20003f05270 */
[----:B------:R-:W-:Y:S01]  /*4df0*/  UIADD3 UR5, UR19, UR8, URZ ;  /* 0x0000000813057290 */ /* 0x000fe2000fffe03f */
[----:B------:R-:W-:Y:S01]  /*4e00*/  VIADD R24, R24, 0x40 ;  /* 0x0000004018187836 */ /* 0x000fe20000000000 */
[----:B------:R-:W-:Y:S01]  /*4e10*/  UMOV UR21, 0x30000 ;  /* 0x0003000000157882 */ /* 0x000fe20000000000 */
[----:B------:R-:W-:-:S02]  /*4e20*/  SEL R14, RZ, 0x1, P0 ;  /* 0x00000001ff0e7807 */ /* 0x000fc40000000000 */
[----:B------:R-:W-:Y:S01]  /*4e30*/  UMOV UR8, UR16 ;  /* 0x0000001000087c82 */ /* 0x000fe20008000000 */
[----:B------:R-:W-:Y:S01]  /*4e40*/  SEL R7, R7, RZ, P0 ;  /* 0x000000ff07077207 */ /* 0x000fe20000000000 */
[----:B------:R0:W-:Y:S01]  /*4e50*/  UTMALDG.3D [UR8], [UR6], desc[UR14] ;  /* 0x00000e08060075b4 */ /* 0x0001e20008011000 */
[----:B------:R-:W-:Y:S01]  /*4e60*/  LOP3.LUT R5, R5, R14, RZ, 0x3c, !PT ;  /* 0x0000000e05057212 */ /* 0x000fe200078e3cff */
[----:B0-----:R-:W-:Y:S01]  /*4e70*/  UMOV UR11, UR20 ;  /* 0x00000014000b7c82 */ /* 0x001fe20008000000 */
[----:B------:R-:W-:Y:S02]  /*4e80*/  UMOV UR8, UR5 ;  /* 0x0000000500087c82 */ /* 0x000fe40008000000 */
[----:B------:R0:W-:Y:S02]  /*4e90*/  UTMALDG.3D.MULTICAST [UR8], [UR26], UR21, desc[UR14] ;  /* 0x00000e081a0073b4 */ /* 0x0001e40008011815 */
[----:B0-----:R-:W-:Y:S05]  /*4ea0*/  @P1 BRA `(.L_x_115) ;  /* 0xfffffffc00441947 */ /* 0x001fea000383ffff */
.L_x_112:
[----:B------:R-:W-:Y:S05]  /*4eb0*/  BSYNC B1 ;  /* 0x0000000000017941 */ /* 0x000fea0003800000 */
.L_x_111:
[----:B------:R-:W-:Y:S01]  /*4ec0*/  LOP3.LUT P1, RZ, R9, 0xff, RZ, 0xc0, !PT ;  /* 0x000000ff09ff7812 */ /* 0x000fe2000782c0ff */
[C---:B------:R-:W-:Y:S01]  /*4ed0*/  IMAD.IADD R6, R10.reuse, 0x1, R3 ;  /* 0x000000010a067824 */ /* 0x040fe200078e0203 */
[----:B------:R-:W-:Y:S01]  /*4ee0*/  ULDC.64 UR6, c[0x0][0x650] ;  /* 0x0001940000067ab9 */ /* 0x000fe20000000a00 */
[----:B------:R-:W-:Y:S01]  /*4ef0*/  ISETP.GE.U32.AND P2, PT, R10, 0x12, PT ;  /* 0x000000120a00780c */ /* 0x000fe20003f46070 */
[----:B------:R-:W-:Y:S01]  /*4f00*/  BSSY B1, `(.L_x_116) ;  /* 0x000006c000017945 */ /* 0x000fe20003800000 */
[----:B------:R-:W-:Y:S01]  /*4f10*/  IMAD.MOV.U32 R21, RZ, RZ, -0x1 ;  /* 0xffffffffff157424 */ /* 0x000fe200078e00ff */
[----:B------:R-:W-:Y:S01]  /*4f20*/  ISETP.GT.U32.AND P0, PT, R6, 0x11, PT ;  /* 0x000000110600780c */ /* 0x000fe20003f04070 */
[----:B------:R-:W-:Y:S01]  /*4f30*/  IMAD.MOV.U32 R20, RZ, RZ, -0x1 ;  /* 0xffffffffff147424 */ /* 0x000fe200078e00ff */
[----:B------:R-:W-:Y:S02]  /*4f40*/  PRMT R9, RZ, 0x7610, R9 ;  /* 0x00007610ff097816 */ /* 0x000fe40000000009 */
[----:B------:R-:W-:-:S03]  /*4f50*/  ISETP.LT.U32.AND P0, PT, R10, 0x12, P0 ;  /* 0x000000120a00780c */ /* 0x000fc60000701070 */
[----:B------:R-:W0:Y:S01]  /*4f60*/  @P1 S2R R5, SR_CgaCtaId ;  /* 0x0000000000051919 */ /* 0x000e220000008800 */
[----:B------:R-:W-:-:S04]  /*4f70*/  @P1 MOV R4, 0x400 ;  /* 0x0000040000041802 */ /* 0x000fc80000000f00 */
[----:B0-----:R-:W-:Y:S01]  /*4f80*/  @P1 LEA R3, R5, R4, 0x18 ;  /* 0x0000000405031211 */ /* 0x001fe200078ec0ff */
[----:B------:R-:W-:-:S03]  /*4f90*/  IMAD.WIDE.U32 R4, R6, 0x38e38e39, RZ ;  /* 0x38e38e3906047825 */ /* 0x000fc600078e00ff */
[----:B------:R0:W-:Y:S01]  /*4fa0*/  @P1 SYNCS.ARRIVE.TRANS64.A1T0 RZ, [R3+URZ+0x138], RZ ;  /* 0x000138ff03ff19a7 */ /* 0x0001e2000810003f */
[----:B------:R-:W-:Y:S02]  /*4fb0*/  IADD3 R16, P1, R16, UR22, RZ ;  /* 0x0000001610107c10 */ /* 0x000fe4000ff3e0ff */
[----:B------:R-:W-:Y:S02]  /*4fc0*/  SHF.R.U32.HI R5, RZ, 0x2, R5 ;  /* 0x00000002ff057819 */ /* 0x000fe40000011605 */
[----:B------:R-:W-:Y:S02]  /*4fd0*/  IADD3.X R17, R17, UR13, RZ, P1, !PT ;  /* 0x0000000d11117c10 */ /* 0x000fe40008ffe4ff */
[----:B------:R-:W-:Y:S02]  /*4fe0*/  PRMT R4, RZ, 0x7610, R4 ;  /* 0x00007610ff047816 */ /* 0x000fe40000000004 */
[----:B0-----:R-:W-:Y:S02]  /*4ff0*/  SEL R3, RZ, 0x1, !P0 ;  /* 0x00000001ff037807 */ /* 0x001fe40004000000 */
[----:B------:R-:W-:-:S02]  /*5000*/  ISETP.GE.U32.AND P0, PT, R16, UR6, PT ;  /* 0x0000000610007c0c */ /* 0x000fc4000bf06070 */
[----:B------:R-:W-:Y:S01]  /*5010*/  LOP3.LUT R0, R0, R3, RZ, 0x3c, !PT ;  /* 0x0000000300007212 */ /* 0x000fe200078e3cff */
[----:B------:R-:W-:Y:S01]  /*5020*/  IMAD R3, R5, -0x12, R6 ;  /* 0xffffffee05037824 */ /* 0x000fe200078e0206 */
[----:B------:R-:W-:Y:S01]  /*5030*/  ISETP.GE.U32.AND.EX P0, PT, R17, UR7, PT, P0 ;  /* 0x0000000711007c0c */ /* 0x000fe2000bf06100 */
[----:B------:R-:W-:Y:S01]  /*5040*/  IMAD.MOV.U32 R6, RZ, RZ, -0x1 ;  /* 0xffffffffff067424 */ /* 0x000fe200078e00ff */
[----:B------:R-:W-:-:S11]  /*5050*/  @P2 LOP3.LUT R0, R0, 0x1, R5, 0x78, !PT ;  /* 0x0000000100002812 */ /* 0x000fd600078e7805 */
[----:B------:R-:W-:Y:S05]  /*5060*/  @P0 BRA `(.L_x_117) ;  /* 0x0000000400540947 */ /* 0x000fea0003800000 */
[----:B------:R-:W0:Y:S01]  /*5070*/  S2R R15, SR_CTAID.X ;  /* 0x00000000000f7919 */ /* 0x000e220000002500 */
[----:B------:R-:W-:Y:S01]  /*5080*/  ULDC.64 UR6, c[0x0][0x628] ;  /* 0x00018a0000067ab9 */ /* 0x000fe20000000a00 */
[----:B------:R-:W-:Y:S01]  /*5090*/  ULDC UR8, c[0x0][0x630] ;  /* 0x00018c0000087ab9 */ /* 0x000fe20000000800 */
[----:B------:R-:W-:Y:S01]  /*50a0*/  ISETP.NE.U32.AND P0, PT, RZ, UR6, PT ;  /* 0x00000006ff007c0c */ /* 0x000fe2000bf05070 */
[----:B------:R-:W1:Y:S01]  /*50b0*/  S2R R20, SR_CTAID.Y ;  /* 0x0000000000147919 */ /* 0x000e620000002600 */
[----:B------:R-:W-:Y:S01]  /*50c0*/  ULDC UR9, c[0x0][0x150] ;  /* 0x0000540000097ab9 */ /* 0x000fe20000000800 */
[----:B------:R-:W-:Y:S01]  /*50d0*/  IMAD.MOV.U32 R4, RZ, RZ, R16 ;  /* 0x000000ffff047224 */ /* 0x000fe200078e0010 */
[----:B------:R-:W-:Y:S01]  /*50e0*/  ISETP.NE.AND.EX P0, PT, RZ, UR7, PT, P0 ;  /* 0x00000007ff007c0c */ /* 0x000fe2000bf05300 */
[----:B------:R-:W-:Y:S01]  /*50f0*/  IMAD.MOV.U32 R5, RZ, RZ, R17 ;  /* 0x000000ffff057224 */ /* 0x000fe200078e0011 */
[----:B0-----:R-:W-:-:S11]  /*5100*/  I2FP.F32.U32 R22, R15 ;  /* 0x0000000f00167245 */ /* 0x001fd60000201000 */
[----:B------:R-:W-:Y:S05]  /*5110*/  @!P0 BRA `(.L_x_118) ;  /* 0x0000000000288947 */ /* 0x000fea0003800000 */
[----:B------:R-:W-:Y:S02]  /*5120*/  ULDC UR5, c[0x0][0x634] ;  /* 0x00018d0000057ab9 */ /* 0x000fe40000000800 */
[----:B------:R-:W-:-:S05]  /*5130*/  IADD3 R5, P0, R16, UR5, RZ ;  /* 0x0000000510057c10 */ /* 0x000fca000ff1e0ff */
[----:B------:R-:W-:-:S04]  /*5140*/  IMAD.X R21, RZ, RZ, R17, P0 ;  /* 0x000000ffff157224 */ /* 0x000fc800000e0611 */
[----:B------:R-:W-:-:S04]  /*5150*/  IMAD.WIDE.U32 R6, R21, UR6, RZ ;  /* 0x0000000615067c25 */ /* 0x000fc8000f8e00ff */
[----:B------:R-:W-:-:S04]  /*5160*/  IMAD.WIDE.U32 R6, P0, R5, UR7, R6 ;  /* 0x0000000705067c25 */ /* 0x000fc8000f800006 */
[----:B------:R-:W-:-:S04]  /*5170*/  IMAD.WIDE.U32 R4, R5, UR6, RZ ;  /* 0x0000000605047c25 */ /* 0x000fc8000f8e00ff */
[----:B------:R-:W-:Y:S01]  /*5180*/  IMAD.MOV.U32 R4, RZ, RZ, R7 ;  /* 0x000000ffff047224 */ /* 0x000fe200078e0007 */
[----:B------:R-:W-:Y:S01]  /*5190*/  IADD3 RZ, P1, R5, R6, RZ ;  /* 0x0000000605ff7210 */ /* 0x000fe20007f3e0ff */
[----:B------:R-:W-:-:S04]  /*51a0*/  IMAD.X R5, RZ, RZ, RZ, P0 ;  /* 0x000000ffff057224 */ /* 0x000fc800000e06ff */
[----:B------:R-:W-:-:S08]  /*51b0*/  IMAD.WIDE.U32.X R4, R21, UR7, R4, P1 ;  /* 0x0000000715047c25 */ /* 0x000fd000088e0404 */
.L_x_118:
[--C-:B------:R-:W-:Y:S01]  /*51c0*/  SHF.R.U64 R14, R4, UR8, R5.reuse ;  /* 0x00000008040e7c19 */ /* 0x100fe20008001205 */
[----:B------:R-:W-:Y:S01]  /*51d0*/  FMUL R22, R22, UR9 ;  /* 0x0000000916167c20 */ /* 0x000fe20008400000 */
[----:B------:R-:W-:Y:S01]  /*51e0*/  SHF.R.U32.HI R4, RZ, UR8, R5 ;  /* 0x00000008ff047c19 */ /* 0x000fe20008011605 */
[----:B------:R-:W0:Y:S01]  /*51f0*/  LDC R6, c[0x0][0x144] ;  /* 0x00005100ff067b82 */ /* 0x000e220000000800 */
[----:B------:R-:W-:Y:S01]  /*5200*/  IADD3 R5, P0, RZ, -R14, RZ ;  /* 0x8000000eff057210 */ /* 0x000fe20007f1e0ff */
[----:B------:R-:W-:Y:S01]  /*5210*/  ULDC UR5, c[0x0][0x154] ;  /* 0x0000550000057ab9 */ /* 0x000fe20000000800 */
[----:B-1----:R-:W-:Y:S01]  /*5220*/  I2FP.F32.U32 R7, R20 ;  /* 0x0000001400077245 */ /* 0x002fe20000201000 */
[----:B------:R-:W1:Y:S01]  /*5230*/  F2I.U32.TRUNC.NTZ R22, R22 ;  /* 0x0000001600167305 */ /* 0x000e62000020f000 */
[----:B------:R-:W-:Y:S01]  /*5240*/  ULDC.64 UR6, c[0x0][0x620] ;  /* 0x0001880000067ab9 */ /* 0x000fe20000000a00 */
[----:B------:R-:W-:Y:S01]  /*5250*/  IMAD.X R4, RZ, RZ, ~R4, P0 ;  /* 0x000000ffff047224 */ /* 0x000fe200000e0e04 */
[----:B------:R-:W-:Y:S01]  /*5260*/  ISETP.NE.AND P2, PT, R2, 0x1, PT ;  /* 0x000000010200780c */ /* 0x000fe20003f45270 */
[----:B------:R-:W-:Y:S01]  /*5270*/  FMUL R23, R7, UR5 ;  /* 0x0000000507177c20 */ /* 0x000fe20008400000 */
[----:B------:R-:W2:Y:S01]  /*5280*/  LDC R25, c[0x0][0x148] ;  /* 0x00005200ff197b82 */ /* 0x000ea20000000800 */
[----:B------:R-:W-:Y:S01]  /*5290*/  IMAD R4, R4, UR6, RZ ;  /* 0x0000000604047c24 */ /* 0x000fe2000f8e02ff */
[----:B------:R-:W-:-:S03]  /*52a0*/  ULDC UR5, c[0x0][0x618] ;  /* 0x0001860000057ab9 */ /* 0x000fc60000000800 */
[----:B------:R-:W3:Y:S01]  /*52b0*/  F2I.U32.TRUNC.NTZ R23, R23 ;  /* 0x0000001700177305 */ /* 0x000ee2000020f000 */
[C---:B------:R-:W-:Y:S02]  /*52c0*/  IMAD R7, R5.reuse, UR7, R4 ;  /* 0x0000000705077c24 */ /* 0x040fe4000f8e0204 */
[----:B------:R-:W-:Y:S01]  /*52d0*/  IMAD.WIDE.U32 R4, R5, UR6, R16 ;  /* 0x0000000605047c25 */ /* 0x000fe2000f8e0010 */
[----:B------:R-:W-:Y:S02]  /*52e0*/  ULDC.64 UR6, c[0x0][0x640] ;  /* 0x0001900000067ab9 */ /* 0x000fe40000000a00 */
[----:B------:R-:W-:Y:S01]  /*52f0*/  ISETP.NE.U32.AND P0, PT, RZ, UR6, PT ;  /* 0x00000006ff007c0c */ /* 0x000fe2000bf05070 */
[----:B------:R-:W-:Y:S02]  /*5300*/  IMAD.IADD R5, R5, 0x1, R7 ;  /* 0x0000000105057824 */ /* 0x000fe400078e0207 */
[----:B-1----:R-:W-:Y:S01]  /*5310*/  IMAD.MOV R22, RZ, RZ, -R22 ;  /* 0x000000ffff167224 */ /* 0x002fe200078e0a16 */
[----:B------:R-:W-:-:S02]  /*5320*/  ISETP.NE.AND.EX P0, PT, RZ, UR7, PT, P0 ;  /* 0x00000007ff007c0c */ /* 0x000fc4000bf05300 */
[----:B------:R-:W-:Y:S01]  /*5330*/  SHF.R.U64 R21, R4, UR5, R5 ;  /* 0x0000000504157c19 */ /* 0x000fe20008001205 */
[----:B0-----:R-:W-:Y:S01]  /*5340*/  IMAD R15, R6, R22, R15 ;  /* 0x00000016060f7224 */ /* 0x001fe200078e020f */
[----:B------:R-:W-:Y:S01]  /*5350*/  SHF.R.U32.HI R4, RZ, UR5, R5 ;  /* 0x00000005ff047c19 */ /* 0x000fe20008011605 */
[----:B------:R-:W-:Y:S01]  /*5360*/  ULDC UR5, c[0x0][0x608] ;  /* 0x0001820000057ab9 */ /* 0x000fe20000000800 */
[----:B---3--:R-:W-:Y:S02]  /*5370*/  IMAD.MOV R6, RZ, RZ, -R23 ;  /* 0x000000ffff067224 */ /* 0x008fe400078e0a17 */
[--C-:B------:R-:W-:Y:S02]  /*5380*/  SHF.R.U64 R22, R21, UR5, R4.reuse ;  /* 0x0000000515167c19 */ /* 0x100fe40008001204 */
[----:B------:R-:W-:Y:S01]  /*5390*/  SHF.R.U32.HI R5, RZ, UR5, R4 ;  /* 0x00000005ff057c19 */ /* 0x000fe20008011604 */
[----:B------:R-:W-:Y:S01]  /*53a0*/  ULDC UR5, c[0x0][0x658] ;  /* 0x0001960000057ab9 */ /* 0x000fe20000000800 */
[----:B--2---:R-:W-:-:S02]  /*53b0*/  @P2 IMAD R15, R25, R6, R20 ;  /* 0x00000006190f2224 */ /* 0x004fc400078e0214 */
[--C-:B------:R-:W-:Y:S02]  /*53c0*/  SHF.R.U64 R20, R22, UR5, R5.reuse ;  /* 0x0000000516147c19 */ /* 0x100fe40008001205 */
[----:B------:R-:W-:-:S03]  /*53d0*/  SHF.R.U32.HI R23, RZ, UR5, R5 ;  /* 0x00000005ff177c19 */ /* 0x000fc60008011605 */
[----:B------:R-:W-:Y:S02]  /*53e0*/  IMAD.MOV.U32 R6, RZ, RZ, R20 ;  /* 0x000000ffff067224 */ /* 0x000fe400078e0014 */
[----:B------:R-:W-:Y:S01]  /*53f0*/  IMAD.MOV.U32 R5, RZ, RZ, R23 ;  /* 0x000000ffff057224 */ /* 0x000fe200078e0017 */
[----:B------:R-:W-:Y:S06]  /*5400*/  @!P0 BRA `(.L_x_119) ;  /* 0x00000000002c8947 */ /* 0x000fec0003800000 */
        /* <DEDUP_REMOVED lines=9> */
[----:B------:R-:W-:-:S04]  /*54a0*/  IMAD.WIDE.U32.X R4, R23, UR7, R4, P1 ;  /* 0x0000000717047c25 */ /* 0x000fc800088e0404 */
[----:B------:R-:W-:-:S07]  /*54b0*/  IMAD.MOV.U32 R6, RZ, RZ, R4 ;  /* 0x000000ffff067224 */ /* 0x000fce00078e0004 */
.L_x_119:
[----:B------:R-:W-:Y:S01]  /*54c0*/  ULDC UR5, c[0x0][0x648] ;  /* 0x0001920000057ab9 */ /* 0x000fe20000000800 */
[----:B------:R-:W-:Y:S01]  /*54d0*/  LOP3.LUT R4, R22, UR17, RZ, 0xc0, !PT ;  /* 0x0000001116047c12 */ /* 0x000fe2000f8ec0ff */
[----:B------:R-:W-:Y:S01]  /*54e0*/  ULDC UR6, c[0x0][0x610] ;  /* 0x0001840000067ab9 */ /* 0x000fe20000000800 */
[----:B------:R-:W-:Y:S01]  /*54f0*/  SHF.R.U64 R5, R6, UR5, R5 ;  /* 0x0000000506057c19 */ /* 0x000fe20008001205 */
[----:B------:R-:W-:Y:S01]  /*5500*/  ULDC UR5, c[0x0][0x638] ;  /* 0x00018e0000057ab9 */ /* 0x000fe20000000800 */
[----:B------:R-:W-:-:S03]  /*5510*/  LOP3.LUT R21, R21, UR4, RZ, 0xc0, !PT ;  /* 0x0000000415157c12 */ /* 0x000fc6000f8ec0ff */
[----:B------:R-:W-:Y:S02]  /*5520*/  IMAD.MOV R7, RZ, RZ, -R5 ;  /* 0x000000ffff077224 */ /* 0x000fe400078e0a05 */
[----:B------:R-:W-:Y:S02]  /*5530*/  IMAD R4, R5, UR18, R4 ;  /* 0x0000001205047c24 */ /* 0x000fe4000f8e0204 */
[----:B------:R-:W-:Y:S01]  /*5540*/  IMAD R20, R7, UR5, R20 ;  /* 0x0000000507147c24 */ /* 0x000fe2000f8e0214 */
[----:B------:R-:W-:Y:S01]  /*5550*/  ULDC UR5, c[0x0][0x600] ;  /* 0x0001800000057ab9 */ /* 0x000fe20000000800 */
[----:B------:R-:W-:Y:S02]  /*5560*/  IMAD R15, R4, UR6, R15 ;  /* 0x00000006040f7c24 */ /* 0x000fe4000f8e020f */
[----:B------:R-:W-:Y:S02]  /*5570*/  IMAD R6, R20, UR5, R21 ;  /* 0x0000000514067c24 */ /* 0x000fe4000f8e0215 */
[----:B------:R-:W-:-:S03]  /*5580*/  IMAD.MOV.U32 R4, RZ, RZ, 0x1 ;  /* 0x00000001ff047424 */ /* 0x000fc600078e00ff */
[----:B------:R-:W-:Y:S02]  /*5590*/  SEL R20, R6, R15, !P2 ;  /* 0x0000000f06147207 */ /* 0x000fe40005000000 */
[----:B------:R-:W-:Y:S01]  /*55a0*/  SEL R21, R15, R6, !P2 ;  /* 0x000000060f157207 */ /* 0x000fe20005000000 */
[----:B------:R-:W-:-:S07]  /*55b0*/  IMAD.MOV.U32 R6, RZ, RZ, R14 ;  /* 0x000000ffff067224 */ /* 0x000fce00078e000e */
.L_x_117:
[----:B------:R-:W-:Y:S05]  /*55c0*/  BSYNC B1 ;  /* 0x0000000000017941 */ /* 0x000fea0003800000 */
.L_x_116:
[----:B------:R-:W-:-:S13]  /*55d0*/  LOP3.LUT P0, RZ, R4, 0xff, RZ, 0xc0, !PT ;  /* 0x000000ff04ff7812 */ /* 0x000fda000780c0ff */
[----:B------:R-:W-:Y:S05]  /*55e0*/  @P0 BRA `(.L_x_120) ;  /* 0xfffffff400400947 */ /* 0x000fea000383ffff */
[----:B------:R-:W-:Y:S05]  /*55f0*/  BSYNC B0 ;  /* 0x0000000000007941 */ /* 0x000fea0003800000 */
.L_x_109:
[----:B------:R-:W-:-:S03]  /*5600*/  UMOV UR5, 0xffffffff ;  /* 0xffffffff00057882 */ /* 0x000fc60000000000 */
[----:B------:R-:W-:Y:S05]  /*5610*/  BRA.DIV UR5, `(.L_x_121) ;  /* 0x0000000e050c7947 */ /* 0x000fea000b800000 */
[----:B------:R-:W-:-:S13]  /*5620*/  ELECT P6, URZ, PT ;  /* 0x00000000003f782f */ /* 0x000fda00038c0000 */
.L_x_149:
[----:B------:R-:W-:Y:S04]  /*5630*/  BSSY B0, `(.L_x_122) ;  /* 0x00000a9000007945 */ /* 0x000fe80003800000 */
[----:B------:R-:W-:Y:S05]  /*5640*/  @!P6 BRA `(.L_x_123) ;  /* 0x00000008009ce947 */ /* 0x000fea0003800000 */
[----:B------:R-:W-:-:S04]  /*5650*/  LOP3.LUT R19, R19, 0x2, RZ, 0xfc, !PT ;  /* 0x0000000213137812 */ /* 0x000fc800078efcff */
[----:B------:R-:W-:-:S13]  /*5660*/  ISETP.NE.AND P0, PT, R19, 0x3, PT ;  /* 0x000000031300780c */ /* 0x000fda0003f05270 */
[----:B------:R-:W-:Y:S05]  /*5670*/  @!P0 BRA `(.L_x_124) ;  /* 0x0000000000048947 */ /* 0x000fea0003800000 */
[----:B------:R-:W-:Y:S01]  /*5680*/  BPT.TRAP 0x1 ;  /* 0x000000040000795c */ /* 0x000fe20000300000 */
.L_x_124:
[----:B------:R-:W0:Y:S01]  /*5690*/  S2R R5, SR_CgaCtaId ;  /* 0x0000000000057919 */ /* 0x000e220000008800 */
[----:B------:R-:W-:Y:S02]  /*56a0*/  MOV R2, 0x400 ;  /* 0x0000040000027802 */ /* 0x000fe40000000f00 */
[----:B------:R-:W-:Y:S02]  /*56b0*/  SHF.L.U32 R4, R0, 0x1f, RZ ;  /* 0x0000001f00047819 */ /* 0x000fe400000006ff */
[----:B0-----:R-:W-:-:S05]  /*56c0*/  LEA R2, R5, R2, 0x18 ;  /* 0x0000000205027211 */ /* 0x001fca00078ec0ff */
[----:B------:R-:W-:-:S04]  /*56d0*/  VIADD R2, R2, 0x90 ;  /* 0x0000009002027836 */ /* 0x000fc80000000000 */
[C---:B------:R-:W-:Y:S02]  /*56e0*/  IMAD R7, R3.reuse, 0x8, R2 ;  /* 0x0000000803077824 */ /* 0x040fe400078e0202 */
[----:B------:R-:W-:Y:S02]  /*56f0*/  VIADD R3, R3, 0x1 ;  /* 0x0000000103037836 */ /* 0x000fe40000000000 */
[----:B------:R-:W0:Y:S03]  /*5700*/  SYNCS.PHASECHK.TRANS64.TRYWAIT P0, [R7+URZ], R4 ;  /* 0x00000004070075a7 */ /* 0x000e26000800017f */
[----:B------:R-:W-:-:S04]  /*5710*/  ISETP.NE.AND P1, PT, R3, 0x12, PT ;  /* 0x000000120300780c */ /* 0x000fc80003f25270 */
[----:B------:R-:W-:Y:S02]  /*5720*/  SEL R5, RZ, 0x1, P1 ;  /* 0x00000001ff057807 */ /* 0x000fe40000800000 */
[----:B------:R-:W-:Y:S02]  /*5730*/  SEL R3, R3, RZ, P1 ;  /* 0x000000ff03037207 */ /* 0x000fe40000800000 */
[----:B------:R-:W-:-:S03]  /*5740*/  LOP3.LUT R6, R0, R5, RZ, 0x3c, !PT ;  /* 0x0000000500067212 */ /* 0x000fc600078e3cff */
[----:B------:R-:W-:Y:S01]  /*5750*/  IMAD R8, R3, 0x8, R2 ;  /* 0x0000000803087824 */ /* 0x000fe200078e0202 */
[----:B------:R-:W-:Y:S01]  /*5760*/  SHF.L.U32 R5, R6, 0x1f, RZ ;  /* 0x0000001f06057819 */ /* 0x000fe200000006ff */
[----:B0-----:R-:W-:Y:S06]  /*5770*/  @!P0 BRA `(.L_x_125) ;  /* 0x0000000800d48947 */ /* 0x001fec0003800000 */
.L_x_150:
[----:B------:R-:W1:Y:S01]  /*5780*/  SYNCS.PHASECHK.TRANS64.TRYWAIT P0, [R8+URZ], R5 ;  /* 0x00000005080075a7 */ /* 0x000e62000800017f */
[----:B------:R-:W-:-:S05]  /*5790*/  VIADD R0, R3, 0x1 ;  /* 0x0000000103007836 */ /* 0x000fca0000000000 */
[----:B------:R-:W-:-:S04]  /*57a0*/  ISETP.NE.AND P1, PT, R0, 0x12, PT ;  /* 0x000000120000780c */ /* 0x000fc80003f25270 */
[----:B------:R-:W-:Y:S02]  /*57b0*/  SEL R3, RZ, 0x1, P1 ;  /* 0x00000001ff037807 */ /* 0x000fe40000800000 */
[----:B0-----:R-:W-:Y:S02]  /*57c0*/  SEL R7, R0, RZ, P1 ;  /* 0x000000ff00077207 */ /* 0x001fe40000800000 */
[----:B------:R-:W-:-:S03]  /*57d0*/  LOP3.LUT R6, R6, R3, RZ, 0x3c, !PT ;  /* 0x0000000306067212 */ /* 0x000fc600078e3cff */
[----:B------:R-:W-:Y:S01]  /*57e0*/  IMAD R9, R7, 0x8, R2 ;  /* 0x0000000807097824 */ /* 0x000fe200078e0202 */
[----:B------:R-:W-:Y:S01]  /*57f0*/  SHF.L.U32 R4, R6, 0x1f, RZ ;  /* 0x0000001f06047819 */ /* 0x000fe200000006ff */
[----:B-1----:R-:W-:Y:S06]  /*5800*/  @!P0 BRA `(.L_x_126) ;  /* 0x0000000800c48947 */ /* 0x002fec0003800000 */
.L_x_151:
[----:B------:R-:W1:Y:S01]  /*5810*/  SYNCS.PHASECHK.TRANS64.TRYWAIT P0, [R9+URZ], R4 ;  /* 0x00000004090075a7 */ /* 0x000e62000800017f */
[----:B------:R-:W-:-:S05]  /*5820*/  VIADD R0, R7, 0x1 ;  /* 0x0000000107007836 */ /* 0x000fca0000000000 */
[----:B------:R-:W-:-:S04]  /*5830*/  ISETP.NE.AND P1, PT, R0, 0x12, PT ;  /* 0x000000120000780c */ /* 0x000fc80003f25270 */
[----:B------:R-:W-:Y:S02]  /*5840*/  SEL R3, RZ, 0x1, P1 ;  /* 0x00000001ff037807 */ /* 0x000fe40000800000 */
[----:B------:R-:W-:Y:S02]  /*5850*/  SEL R7, R0, RZ, P1 ;  /* 0x000000ff00077207 */ /* 0x000fe40000800000 */
[----:B------:R-:W-:-:S03]  /*5860*/  LOP3.LUT R6, R6, R3, RZ, 0x3c, !PT ;  /* 0x0000000306067212 */ /* 0x000fc600078e3cff */
[----:B0-----:R-:W-:Y:S01]  /*5870*/  IMAD R8, R7, 0x8, R2 ;  /* 0x0000000807087824 */ /* 0x001fe200078e0202 */
[----:B------:R-:W-:Y:S01]  /*5880*/  SHF.L.U32 R5, R6, 0x1f, RZ ;  /* 0x0000001f06057819 */ /* 0x000fe200000006ff */
[----:B-1----:R-:W-:Y:S06]  /*5890*/  @!P0 BRA `(.L_x_127) ;  /* 0x0000000800b48947 */ /* 0x002fec0003800000 */
.L_x_152:
        /* <DEDUP_REMOVED lines=9> */
.L_x_153:
        /* <DEDUP_REMOVED lines=9> */
.L_x_154:
        /* <DEDUP_REMOVED lines=9> */
.L_x_155:
        /* <DEDUP_REMOVED lines=9> */
.L_x_156:
        /* <DEDUP_REMOVED lines=9> */
.L_x_157:
        /* <DEDUP_REMOVED lines=9> */
.L_x_158:
        /* <DEDUP_REMOVED lines=9> */
.L_x_159:
        /* <DEDUP_REMOVED lines=9> */
.L_x_160:
        /* <DEDUP_REMOVED lines=9> */
.L_x_161:
        /* <DEDUP_REMOVED lines=9> */
.L_x_162:
        /* <DEDUP_REMOVED lines=9> */
.L_x_163:
        /* <DEDUP_REMOVED lines=9> */
.L_x_164:
[----:B------:R-:W1:Y:S01]  /*5f60*/  SYNCS.PHASECHK.TRANS64.TRYWAIT P0, [R8+URZ], R5 ;  /* 0x00000005080075a7 */ /* 0x000e62000800017f */
[----:B------:R-:W-:-:S05]  /*5f70*/  VIADD R0, R7, 0x1 ;  /* 0x0000000107007836 */ /* 0x000fca0000000000 */
[----:B------:R-:W-:-:S04]  /*5f80*/  ISETP.NE.AND P1, PT, R0, 0x12, PT ;  /* 0x000000120000780c */ /* 0x000fc80003f25270 */
[----:B------:R-:W-:Y:S02]  /*5f90*/  SEL R3, RZ, 0x1, P1 ;  /* 0x00000001ff037807 */ /* 0x000fe40000800000 */
[----:B------:R-:W-:Y:S02]  /*5fa0*/  SEL R7, R0, RZ, P1 ;  /* 0x000000ff00077207 */ /* 0x000fe40000800000 */
[----:B0-----:R-:W-:-:S03]  /*5fb0*/  LOP3.LUT R9, R6, R3, RZ, 0x3c, !PT ;  /* 0x0000000306097212 */ /* 0x001fc600078e3cff */
[----:B------:R-:W-:Y:S01]  /*5fc0*/  IMAD R11, R7, 0x8, R2 ;  /* 0x00000008070b7824 */ /* 0x000fe200078e0202 */
[----:B------:R-:W-:Y:S01]  /*5fd0*/  SHF.L.U32 R6, R9, 0x1f, RZ ;  /* 0x0000001f09067819 */ /* 0x000fe200000006ff */
[----:B-1----:R-:W-:Y:S06]  /*5fe0*/  @!P0 BRA `(.L_x_140) ;  /* 0x0000000400e48947 */ /* 0x002fec0003800000 */
.L_x_165:
[----:B------:R-:W1:Y:S01]  /*5ff0*/  SYNCS.PHASECHK.TRANS64.TRYWAIT P0, [R11+URZ], R6 ;  /* 0x000000060b0075a7 */ /* 0x000e62000800017f */
[----:B------:R-:W-:-:S05]  /*6000*/  VIADD R0, R7, 0x1 ;  /* 0x0000000107007836 */ /* 0x000fca0000000000 */
[----:B------:R-:W-:-:S04]  /*6010*/  ISETP.NE.AND P1, PT, R0, 0x12, PT ;  /* 0x000000120000780c */ /* 0x000fc80003f25270 */
[----:B------:R-:W-:Y:S02]  /*6020*/  SEL R4, RZ, 0x1, P1 ;  /* 0x00000001ff047807 */ /* 0x000fe40000800000 */
[----:B------:R-:W-:Y:S02]  /*6030*/  SEL R3, R0, RZ, P1 ;  /* 0x000000ff00037207 */ /* 0x000fe40000800000 */
[----:B------:R-:W-:Y:S01]  /*6040*/  LOP3.LUT R0, R9, R4, RZ, 0x3c, !PT ;  /* 0x0000000409007212 */ /* 0x000fe200078e3cff */
[----:B-1----:R-:W-:Y:S06]  /*6050*/  @!P0 BRA `(.L_x_141) ;  /* 0x0000000400dc8947 */ /* 0x002fec0003800000 */
.L_x_166:
[----:B------:R-:W-:Y:S01]  /*6060*/  IMAD R3, R3, 0x8, R2 ;  /* 0x0000000803037824 */ /* 0x000fe200078e0202 */
[----:B------:R-:W-:-:S07]  /*6070*/  SHF.L.U32 R0, R0, 0x1f, RZ ;  /* 0x0000001f00007819 */ /* 0x000fce00000006ff */
.L_x_142:
[----:B--2---:R2:W3:Y:S02]  /*6080*/  SYNCS.PHASECHK.TRANS64.TRYWAIT P0, [R3+URZ], R0 ;  /* 0x00000000030075a7 */ /* 0x0044e4000800017f */
[----:B---3--:R-:W-:Y:S05]  /*6090*/  @!P0 NANOSLEEP.SYNCS 0x989680 ;  /* 0x009896800000895d */ /* 0x008fea0003900000 */
[----:B------:R-:W3:Y:S02]  /*60a0*/  @!P0 SYNCS.PHASECHK.TRANS64 P0, [R3+URZ], R0 ;  /* 0x00000000030085a7 */ /* 0x000ee4000800007f */
[----:B---3--:R-:W-:Y:S05]  /*60b0*/  @!P0 BRA `(.L_x_142) ;  /* 0xfffffffc00f08947 */ /* 0x008fea000383ffff */
.L_x_123:
[----:B------:R-:W-:Y:S05]  /*60c0*/  BSYNC B0 ;  /* 0x0000000000007941 */ /* 0x000fea0003800000 */
.L_x_122:
[----:B------:R-:W-:Y:S05]  /*60d0*/  EXIT ;  /* 0x000000000000794d */ /* 0x000fea0003800000 */
.L_x_22:
[----:B---3--:R3:W4:Y:S02]  /*60e0*/  SYNCS.PHASECHK.TRANS64.TRYWAIT P1, [R3+URZ], R0 ;  /* 0x00000000030075a7 */ /* 0x008724000802017f */
[----:B----4-:R-:W-:Y:S05]  /*60f0*/  @!P1 NANOSLEEP.SYNCS 0x989680 ;  /* 0x009896800000995d */ /* 0x010fea0003900000 */
[----:B------:R-:W4:Y:S02]  /*6100*/  @!P1 SYNCS.PHASECHK.TRANS64 P1, [R3+URZ], R0 ;  /* 0x00000000030095a7 */ /* 0x000f24000802007f */
[----:B----4-:R-:W-:Y:S05]  /*6110*/  @!P1 BRA `(.L_x_22) ;  /* 0xfffffffc00f09947 */ /* 0x010fea000383ffff */
[----:B------:R-:W-:Y:S05]  /*6120*/  BRA `(.L_x_21) ;  /* 0xffffffb400747947 */ /* 0x000fea000383ffff */
.L_x_27:
[----:B-1----:R1:W2:Y:S02]  /*6130*/  SYNCS.PHASECHK.TRANS64.TRYWAIT P1, [R5+URZ], R4 ;  /* 0x00000004050075a7 */ /* 0x0022a4000802017f */
[----:B--2---:R-:W-:Y:S05]  /*6140*/  @!P1 NANOSLEEP.SYNCS 0x989680 ;  /* 0x009896800000995d */ /* 0x004fea0003900000 */
[----:B------:R-:W2:Y:S02]  /*6150*/  @!P1 SYNCS.PHASECHK.TRANS64 P1, [R5+URZ], R4 ;  /* 0x00000004050095a7 */ /* 0x000ea4000802007f */
[----:B--2---:R-:W-:Y:S05]  /*6160*/  @!P1 BRA `(.L_x_27) ;  /* 0xfffffffc00f09947 */ /* 0x004fea000383ffff */
[----:B------:R-:W-:Y:S05]  /*6170*/  BRA `(.L_x_26) ;  /* 0xffffffb800247947 */ /* 0x000fea000383ffff */
.L_x_110:
[----:B------:R-:W-:Y:S01]  /*6180*/  BSSY B1, `(.L_x_143) ;  /* 0x0000006000017945 */ /* 0x000fe20003800000 */
[----:B------:R-:W-:-:S07]  /*6190*/  IMAD.MOV.U32 R15, RZ, RZ, -0x1 ;  /* 0xffffffffff0f7424 */ /* 0x000fce00078e00ff */
[----:B------:R-:W-:Y:S05]  /*61a0*/  WARPSYNC.COLLECTIVE R15, `(.L_x_144) ;  /* 0x000000000f0c7348 */ /* 0x000fea0003c00000 */
[----:B------:R-:W-:Y:S02]  /*61b0*/  ELECT P6, UR62, PT ;  /* 0x00000000003e782f */ /* 0x000fe400038c0000 */
[----:B------:R-:W-:Y:S01]  /*61c0*/  MOV R14, UR62 ;  /* 0x0000003e000e7c02 */ /* 0x000fe20008000f00 */
[----:B------:R-:W-:Y:S10]  /*61d0*/  ENDCOLLECTIVE ;  /* 0x000000000000791b */ /* 0x000ff40003800000 */
.L_x_144:
[----:B------:R-:W-:Y:S05]  /*61e0*/  BSYNC B1 ;  /* 0x0000000000017941 */ /* 0x000fea0003800000 */
.L_x_143:
[----:B------:R-:W-:Y:S05]  /*61f0*/  BRA `(.L_x_145) ;  /* 0xffffffe800487947 */ /* 0x000fea000383ffff */
.L_x_113:
[----:B-1----:R1:W2:Y:S02]  /*6200*/  SYNCS.PHASECHK.TRANS64.TRYWAIT P0, [R23+URZ+0x90], R14 ;  /* 0x0000900e170075a7 */ /* 0x0022a4000800017f */
[----:B--2---:R-:W-:Y:S05]  /*6210*/  @!P0 NANOSLEEP.SYNCS 0x989680 ;  /* 0x009896800000895d */ /* 0x004fea0003900000 */
[----:B------:R-:W2:Y:S02]  /*6220*/  @!P0 SYNCS.PHASECHK.TRANS64 P0, [R23+URZ+0x90], R14 ;  /* 0x0000900e170085a7 */ /* 0x000ea4000800007f */
[----:B--2---:R-:W-:Y:S05]  /*6230*/  @!P0 BRA `(.L_x_113) ;  /* 0xfffffffc00f08947 */ /* 0x004fea000383ffff */
[----:B------:R-:W-:Y:S05]  /*6240*/  BRA `(.L_x_146) ;  /* 0xffffffe800807947 */ /* 0x000fea000383ffff */
.L_x_121:
[----:B------:R-:W-:Y:S01]  /*6250*/  BSSY B0, `(.L_x_147) ;  /* 0x0000006000007945 */ /* 0x000fe20003800000 */
[----:B------:R-:W-:-:S07]  /*6260*/  IMAD.MOV.U32 R15, RZ, RZ, -0x1 ;  /* 0xffffffffff0f7424 */ /* 0x000fce00078e00ff */
[----:B------:R-:W-:Y:S05]  /*6270*/  WARPSYNC.COLLECTIVE R15, `(.L_x_148) ;  /* 0x000000000f0c7348 */ /* 0x000fea0003c00000 */
[----:B------:R-:W-:Y:S02]  /*6280*/  ELECT P6, UR62, PT ;  /* 0x00000000003e782f */ /* 0x000fe400038c0000 */
[----:B------:R-:W-:Y:S01]  /*6290*/  MOV R14, UR62 ;  /* 0x0000003e000e7c02 */ /* 0x000fe20008000f00 */
[----:B------:R-:W-:Y:S10]  /*62a0*/  ENDCOLLECTIVE ;  /* 0x000000000000791b */ /* 0x000ff40003800000 */
.L_x_148:
[----:B------:R-:W-:Y:S05]  /*62b0*/  BSYNC B0 ;  /* 0x0000000000007941 */ /* 0x000fea0003800000 */
.L_x_147:
[----:B------:R-:W-:Y:S05]  /*62c0*/  BRA `(.L_x_149) ;  /* 0xfffffff000d87947 */ /* 0x000fea000383ffff */
.L_x_125:
[----:B0-----:R0:W1:Y:S02]  /*62d0*/  SYNCS.PHASECHK.TRANS64.TRYWAIT P0, [R7+URZ], R4 ;  /* 0x00000004070075a7 */ /* 0x001064000800017f */
[----:B-1----:R-:W-:Y:S05]  /*62e0*/  @!P0 NANOSLEEP.SYNCS 0x989680 ;  /* 0x009896800000895d */ /* 0x002fea0003900000 */
[----:B------:R-:W1:Y:S02]  /*62f0*/  @!P0 SYNCS.PHASECHK.TRANS64 P0, [R7+URZ], R4 ;  /* 0x00000004070085a7 */ /* 0x000e64000800007f */
[----:B-1----:R-:W-:Y:S05]  /*6300*/  @!P0 BRA `(.L_x_125) ;  /* 0xfffffffc00f08947 */ /* 0x002fea000383ffff */
[----:B------:R-:W-:Y:S05]  /*6310*/  BRA `(.L_x_150) ;  /* 0xfffffff400187947 */ /* 0x000fea000383ffff */
.L_x_126:
[----:B0-----:R0:W1:Y:S02]  /*6320*/  SYNCS.PHASECHK.TRANS64.TRYWAIT P0, [R8+URZ], R5 ;  /* 0x00000005080075a7 */ /* 0x001064000800017f */
[----:B-1----:R-:W-:Y:S05]  /*6330*/  @!P0 NANOSLEEP.SYNCS 0x989680 ;  /* 0x009896800000895d */ /* 0x002fea0003900000 */
[----:B------:R-:W1:Y:S02]  /*6340*/  @!P0 SYNCS.PHASECHK.TRANS64 P0, [R8+URZ], R5 ;  /* 0x00000005080085a7 */ /* 0x000e64000800007f */
[----:B-1----:R-:W-:Y:S05]  /*6350*/  @!P0 BRA `(.L_x_126) ;  /* 0xfffffffc00f08947 */ /* 0x002fea000383ffff */
[----:B------:R-:W-:Y:S05]  /*6360*/  BRA `(.L_x_151) ;  /* 0xfffffff400287947 */ /* 0x000fea000383ffff */
.L_x_127:
[----:B0-----:R0:W1:Y:S02]  /*6370*/  SYNCS.PHASECHK.TRANS64.TRYWAIT P0, [R9+URZ], R4 ;  /* 0x00000004090075a7 */ /* 0x001064000800017f */
[----:B-1----:R-:W-:Y:S05]  /*6380*/  @!P0 NANOSLEEP.SYNCS 0x989680 ;  /* 0x009896800000895d */ /* 0x002fea0003900000 */
[----:B------:R-:W1:Y:S02]  /*6390*/  @!P0 SYNCS.PHASECHK.TRANS64 P0, [R9+URZ], R4 ;  /* 0x00000004090085a7 */ /* 0x000e64000800007f */
[----:B-1----:R-:W-:Y:S05]  /*63a0*/  @!P0 BRA `(.L_x_127) ;  /* 0xfffffffc00f08947 */ /* 0x002fea000383ffff */
[----:B------:R-:W-:Y:S05]  /*63b0*/  BRA `(.L_x_152) ;  /* 0xfffffff400387947 */ /* 0x000fea000383ffff */
.L_x_128:
[----:B0-----:R0:W1:Y:S02]  /*63c0*/  SYNCS.PHASECHK.TRANS64.TRYWAIT P0, [R8+URZ], R5 ;  /* 0x00000005080075a7 */ /* 0x001064000800017f */
[----:B-1----:R-:W-:Y:S05]  /*63d0*/  @!P0 NANOSLEEP.SYNCS 0x989680 ;  /* 0x009896800000895d */ /* 0x002fea0003900000 */
[----:B------:R-:W1:Y:S02]  /*63e0*/  @!P0 SYNCS.PHASECHK.TRANS64 P0, [R8+URZ], R5 ;  /* 0x00000005080085a7 */ /* 0x000e64000800007f */
[----:B-1----:R-:W-:Y:S05]  /*63f0*/  @!P0 BRA `(.L_x_128) ;  /* 0xfffffffc00f08947 */ /* 0x002fea000383ffff */
[----:B------:R-:W-:Y:S05]  /*6400*/  BRA `(.L_x_153) ;  /* 0xfffffff400487947 */ /* 0x000fea000383ffff */
.L_x_129:
[----:B0-----:R0:W1:Y:S02]  /*6410*/  SYNCS.PHASECHK.TRANS64.TRYWAIT P0, [R9+URZ], R4 ;  /* 0x00000004090075a7 */ /* 0x001064000800017f */
[----:B-1----:R-:W-:Y:S05]  /*6420*/  @!P0 NANOSLEEP.SYNCS 0x989680 ;  /* 0x009896800000895d */ /* 0x002fea0003900000 */
[----:B------:R-:W1:Y:S02]  /*6430*/  @!P0 SYNCS.PHASECHK.TRANS64 P0, [R9+URZ], R4 ;  /* 0x00000004090085a7 */ /* 0x000e64000800007f */
[----:B-1----:R-:W-:Y:S05]  /*6440*/  @!P0 BRA `(.L_x_129) ;  /* 0xfffffffc00f08947 */ /* 0x002fea000383ffff */
[----:B------:R-:W-:Y:S05]  /*6450*/  BRA `(.L_x_154) ;  /* 0xfffffff400587947 */ /* 0x000fea000383ffff */
.L_x_130:
[----:B0-----:R0:W1:Y:S02]  /*6460*/  SYNCS.PHASECHK.TRANS64.TRYWAIT P0, [R8+URZ], R5 ;  /* 0x00000005080075a7 */ /* 0x001064000800017f */
[----:B-1----:R-:W-:Y:S05]  /*6470*/  @!P0 NANOSLEEP.SYNCS 0x989680 ;  /* 0x009896800000895d */ /* 0x002fea0003900000 */
[----:B------:R-:W1:Y:S02]  /*6480*/  @!P0 SYNCS.PHASECHK.TRANS64 P0, [R8+URZ], R5 ;  /* 0x00000005080085a7 */ /* 0x000e64000800007f */
[----:B-1----:R-:W-:Y:S05]  /*6490*/  @!P0 BRA `(.L_x_130) ;  /* 0xfffffffc00f08947 */ /* 0x002fea000383ffff */
[----:B------:R-:W-:Y:S05]  /*64a0*/  BRA `(.L_x_155) ;  /* 0xfffffff400687947 */ /* 0x000fea000383ffff */
.L_x_131:
[----:B0-----:R0:W1:Y:S02]  /*64b0*/  SYNCS.PHASECHK.TRANS64.TRYWAIT P0, [R9+URZ], R4 ;  /* 0x00000004090075a7 */ /* 0x001064000800017f */
[----:B-1----:R-:W-:Y:S05]  /*64c0*/  @!P0 NANOSLEEP.SYNCS 0x989680 ;  /* 0x009896800000895d */ /* 0x002fea0003900000 */
[----:B------:R-:W1:Y:S02]  /*64d0*/  @!P0 SYNCS.PHASECHK.TRANS64 P0, [R9+URZ], R4 ;  /* 0x00000004090085a7 */ /* 0x000e64000800007f */
[----:B-1----:R-:W-:Y:S05]  /*64e0*/  @!P0 BRA `(.L_x_131) ;  /* 0xfffffffc00f08947 */ /* 0x002fea000383ffff */
[----:B------:R-:W-:Y:S05]  /*64f0*/  BRA `(.L_x_156) ;  /* 0xfffffff400787947 */ /* 0x000fea000383ffff */
.L_x_132:
[----:B0-----:R0:W1:Y:S02]  /*6500*/  SYNCS.PHASECHK.TRANS64.TRYWAIT P0, [R8+URZ], R5 ;  /* 0x00000005080075a7 */ /* 0x001064000800017f */
[----:B-1----:R-:W-:Y:S05]  /*6510*/  @!P0 NANOSLEEP.SYNCS 0x989680 ;  /* 0x009896800000895d */ /* 0x002fea0003900000 */
[----:B------:R-:W1:Y:S02]  /*6520*/  @!P0 SYNCS.PHASECHK.TRANS64 P0, [R8+URZ], R5 ;  /* 0x00000005080085a7 */ /* 0x000e64000800007f */
[----:B-1----:R-:W-:Y:S05]  /*6530*/  @!P0 BRA `(.L_x_132) ;  /* 0xfffffffc00f08947 */ /* 0x002fea000383ffff */
[----:B------:R-:W-:Y:S05]  /*6540*/  BRA `(.L_x_157) ;  /* 0xfffffff400887947 */ /* 0x000fea000383ffff */
.L_x_133:
[----:B0-----:R0:W1:Y:S02]  /*6550*/  SYNCS.PHASECHK.TRANS64.TRYWAIT P0, [R9+URZ], R4 ;  /* 0x00000004090075a7 */ /* 0x001064000800017f */
[----:B-1----:R-:W-:Y:S05]  /*6560*/  @!P0 NANOSLEEP.SYNCS 0x989680 ;  /* 0x009896800000895d */ /* 0x002fea0003900000 */
[----:B------:R-:W1:Y:S02]  /*6570*/  @!P0 SYNCS.PHASECHK.TRANS64 P0, [R9+URZ], R4 ;  /* 0x00000004090085a7 */ /* 0x000e64000800007f */
[----:B-1----:R-:W-:Y:S05]  /*6580*/  @!P0 BRA `(.L_x_133) ;  /* 0xfffffffc00f08947 */ /* 0x002fea000383ffff */
[----:B------:R-:W-:Y:S05]  /*6590*/  BRA `(.L_x_158) ;  /* 0xfffffff400987947 */ /* 0x000fea000383ffff */
.L_x_134:
[----:B0-----:R0:W1:Y:S02]  /*65a0*/  SYNCS.PHASECHK.TRANS64.TRYWAIT P0, [R8+URZ], R5 ;  /* 0x00000005080075a7 */ /* 0x001064000800017f */
[----:B-1----:R-:W-:Y:S05]  /*65b0*/  @!P0 NANOSLEEP.SYNCS 0x989680 ;  /* 0x009896800000895d */ /* 0x002fea0003900000 */
[----:B------:R-:W1:Y:S02]  /*65c0*/  @!P0 SYNCS.PHASECHK.TRANS64 P0, [R8+URZ], R5 ;  /* 0x00000005080085a7 */ /* 0x000e64000800007f */
[----:B-1----:R-:W-:Y:S05]  /*65d0*/  @!P0 BRA `(.L_x_134) ;  /* 0xfffffffc00f08947 */ /* 0x002fea000383ffff */
[----:B------:R-:W-:Y:S05]  /*65e0*/  BRA `(.L_x_159) ;  /* 0xfffffff400a87947 */ /* 0x000fea000383ffff */
.L_x_135:
[----:B0-----:R0:W1:Y:S02]  /*65f0*/  SYNCS.PHASECHK.TRANS64.TRYWAIT P0, [R9+URZ], R4 ;  /* 0x00000004090075a7 */ /* 0x001064000800017f */
[----:B-1----:R-:W-:Y:S05]  /*6600*/  @!P0 NANOSLEEP.SYNCS 0x989680 ;  /* 0x009896800000895d */ /* 0x002fea0003900000 */
[----:B------:R-:W1:Y:S02]  /*6610*/  @!P0 SYNCS.PHASECHK.TRANS64 P0, [R9+URZ], R4 ;  /* 0x00000004090085a7 */ /* 0x000e64000800007f */
[----:B-1----:R-:W-:Y:S05]  /*6620*/  @!P0 BRA `(.L_x_135) ;  /* 0xfffffffc00f08947 */ /* 0x002fea000383ffff */
[----:B------:R-:W-:Y:S05]  /*6630*/  BRA `(.L_x_160) ;  /* 0xfffffff400b87947 */ /* 0x000fea000383ffff */
.L_x_136:
[----:B0-----:R0:W1:Y:S02]  /*6640*/  SYNCS.PHASECHK.TRANS64.TRYWAIT P0, [R8+URZ], R5 ;  /* 0x00000005080075a7 */ /* 0x001064000800017f */
[----:B-1----:R-:W-:Y:S05]  /*6650*/  @!P0 NANOSLEEP.SYNCS 0x989680 ;  /* 0x009896800000895d */ /* 0x002fea0003900000 */
[----:B------:R-:W1:Y:S02]  /*6660*/  @!P0 SYNCS.PHASECHK.TRANS64 P0, [R8+URZ], R5 ;  /* 0x00000005080085a7 */ /* 0x000e64000800007f */
[----:B-1----:R-:W-:Y:S05]  /*6670*/  @!P0 BRA `(.L_x_136) ;  /* 0xfffffffc00f08947 */ /* 0x002fea000383ffff */
[----:B------:R-:W-:Y:S05]  /*6680*/  BRA `(.L_x_161) ;  /* 0xfffffff400c87947 */ /* 0x000fea000383ffff */
.L_x_137:
[----:B0-----:R0:W1:Y:S02]  /*6690*/  SYNCS.PHASECHK.TRANS64.TRYWAIT P0, [R9+URZ], R4 ;  /* 0x00000004090075a7 */ /* 0x001064000800017f */
[----:B-1----:R-:W-:Y:S05]  /*66a0*/  @!P0 NANOSLEEP.SYNCS 0x989680 ;  /* 0x009896800000895d */ /* 0x002fea0003900000 */
[----:B------:R-:W1:Y:S02]  /*66b0*/  @!P0 SYNCS.PHASECHK.TRANS64 P0, [R9+URZ], R4 ;  /* 0x00000004090085a7 */ /* 0x000e64000800007f */
[----:B-1----:R-:W-:Y:S05]  /*66c0*/  @!P0 BRA `(.L_x_137) ;  /* 0xfffffffc00f08947 */ /* 0x002fea000383ffff */
[----:B------:R-:W-:Y:S05]  /*66d0*/  BRA `(.L_x_162) ;  /* 0xfffffff400d87947 */ /* 0x000fea000383ffff */
.L_x_138:
[----:B0-----:R0:W1:Y:S02]  /*66e0*/  SYNCS.PHASECHK.TRANS64.TRYWAIT P0, [R8+URZ], R5 ;  /* 0x00000005080075a7 */ /* 0x001064000800017f */
[----:B-1----:R-:W-:Y:S05]  /*66f0*/  @!P0 NANOSLEEP.SYNCS 0x989680 ;  /* 0x009896800000895d */ /* 0x002fea0003900000 */
[----:B------:R-:W1:Y:S02]  /*6700*/  @!P0 SYNCS.PHASECHK.TRANS64 P0, [R8+URZ], R5 ;  /* 0x00000005080085a7 */ /* 0x000e64000800007f */
[----:B-1----:R-:W-:Y:S05]  /*6710*/  @!P0 BRA `(.L_x_138) ;  /* 0xfffffffc00f08947 */ /* 0x002fea000383ffff */
[----:B------:R-:W-:Y:S05]  /*6720*/  BRA `(.L_x_163) ;  /* 0xfffffff400e87947 */ /* 0x000fea000383ffff */
.L_x_139:
[----:B0-----:R0:W1:Y:S02]  /*6730*/  SYNCS.PHASECHK.TRANS64.TRYWAIT P0, [R9+URZ], R4 ;  /* 0x00000004090075a7 */ /* 0x001064000800017f */
[----:B-1----:R-:W-:Y:S05]  /*6740*/  @!P0 NANOSLEEP.SYNCS 0x989680 ;  /* 0x009896800000895d */ /* 0x002fea0003900000 */
[----:B------:R-:W1:Y:S02]  /*6750*/  @!P0 SYNCS.PHASECHK.TRANS64 P0, [R9+URZ], R4 ;  /* 0x00000004090085a7 */ /* 0x000e64000800007f */
[----:B-1----:R-:W-:Y:S05]  /*6760*/  @!P0 BRA `(.L_x_139) ;  /* 0xfffffffc00f08947 */ /* 0x002fea000383ffff */
[----:B------:R-:W-:Y:S05]  /*6770*/  BRA `(.L_x_164) ;  /* 0xfffffff400f87947 */ /* 0x000fea000383ffff */
.L_x_140:
[----:B0-----:R0:W1:Y:S02]  /*6780*/  SYNCS.PHASECHK.TRANS64.TRYWAIT P0, [R8+URZ], R5 ;  /* 0x00000005080075a7 */ /* 0x001064000800017f */
[----:B-1----:R-:W-:Y:S05]  /*6790*/  @!P0 NANOSLEEP.SYNCS 0x989680 ;  /* 0x009896800000895d */ /* 0x002fea0003900000 */
[----:B------:R-:W1:Y:S02]  /*67a0*/  @!P0 SYNCS.PHASECHK.TRANS64 P0, [R8+URZ], R5 ;  /* 0x00000005080085a7 */ /* 0x000e64000800007f */
[----:B-1----:R-:W-:Y:S05]  /*67b0*/  @!P0 BRA `(.L_x_140) ;  /* 0xfffffffc00f08947 */ /* 0x002fea000383ffff */
[----:B------:R-:W-:Y:S05]  /*67c0*/  BRA `(.L_x_165) ;  /* 0xfffffff800087947 */ /* 0x000fea000383ffff */
.L_x_141:
[----:B-1----:R1:W2:Y:S02]  /*67d0*/  SYNCS.PHASECHK.TRANS64.TRYWAIT P0, [R11+URZ], R6 ;  /* 0x000000060b0075a7 */ /* 0x0022a4000800017f */
[----:B--2---:R-:W-:Y:S05]  /*67e0*/  @!P0 NANOSLEEP.SYNCS 0x989680 ;  /* 0x009896800000895d */ /* 0x004fea0003900000 */
[----:B------:R-:W2:Y:S02]  /*67f0*/  @!P0 SYNCS.PHASECHK.TRANS64 P0, [R11+URZ], R6 ;  /* 0x000000060b0085a7 */ /* 0x000ea4000800007f */
[----:B--2---:R-:W-:Y:S05]  /*6800*/  @!P0 BRA `(.L_x_141) ;  /* 0xfffffffc00f08947 */ /* 0x004fea000383ffff */
[----:B------:R-:W-:Y:S05]  /*6810*/  BRA `(.L_x_166) ;  /* 0xfffffff800107947 */ /* 0x000fea000383ffff */
.L_x_167:
[----:B------:R-:W-:-:S00]  /*6820*/  BRA `(.L_x_167) ;  /* 0xfffffffc00fc7947 */ /* 0x000fc0000383ffff */
[----:B------:R-:W-:-:S00]  /*6830*/  NOP ;  /* 0x0000000000007918 */ /* 0x000fc00000000000 */
        /* <DEDUP_REMOVED lines=12> */
.L_x_168:


//--------------------- .nv.global.init           --------------------------
	.section	.nv.global.init,"aw",@progbits
.nv.global.init:
	.type		$str$22,@object
	.size		$str$22,($str$23 - $str$22)
$str$22:
        /*0000*/ 	.byte	0x6b, 0x5f, 0x74, 0x69, 0x6c, 0x65, 0x5f, 0x63, 0x6f, 0x75, 0x6e, 0x74, 0x20, 0x3e, 0x3d, 0x20
        /*0010*/ 	.byte	0x31, 0x00
	.type		$str$23,@object
	.size		$str$23,(__unnamed_1 - $str$23)
$str$23:
        /*0012*/ 	.byte	0x2f, 0x74, 0x6d, 0x70, 0x2f, 0x63, 0x75, 0x74, 0x6c, 0x61, 0x73, 0x73, 0x5f, 0x73, 0x77, 0x65
        /*0022*/ 	.byte	0x65, 0x70, 0x5f, 0x73, 0x72, 0x63, 0x2f, 0x69, 0x6e, 0x63, 0x6c, 0x75, 0x64, 0x65, 0x2f, 0x63
        /*0032*/ 	.byte	0x75, 0x74, 0x6c, 0x61, 0x73, 0x73, 0x2f, 0x67, 0x65, 0x6d, 0x6d, 0x2f, 0x63, 0x6f, 0x6c, 0x6c
        /*0042*/ 	.byte	0x65, 0x63, 0x74, 0x69, 0x76, 0x65, 0x2f, 0x73, 0x6d, 0x39, 0x30, 0x5f, 0x6d, 0x6d, 0x61, 0x5f
        /*0052*/ 	.byte	0x74, 0x6d, 0x61, 0x5f, 0x67, 0x6d, 0x6d, 0x61, 0x5f, 0x73, 0x73, 0x5f, 0x77, 0x61, 0x72, 0x70
        /*0062*/ 	.byte	0x73, 0x70, 0x65, 0x63, 0x69, 0x61, 0x6c, 0x69, 0x7a, 0x65, 0x64, 0x2e, 0x68, 0x70, 0x70, 0x00
	.type		__unnamed_1,@object
	.size		__unnamed_1,(.L_0 - __unnamed_1)
__unnamed_1:
        /*0072*/ 	.byte	0x76, 0x6f, 0x69, 0x64, 0x20, 0x63, 0x75, 0x74, 0x6c, 0x61, 0x73, 0x73, 0x3a, 0x3a, 0x67, 0x65
        /* <DEDUP_REMOVED lines=172> */
        /*0b42*/ 	.byte	0x6e, 0x74, 0x69, 0x74, 0x79, 0x5d, 0x00
.L_0:


//--------------------- .nv.shared._ZN7cutlass13device_kernelINS_4gemm6kernel13GemmUniversalIN4cute5tupleIJiiiiEEENS1_10collective13CollectiveMmaINS1_34MainloopSm90TmaGmmaWarpSpecializedILi18ENS5_IJNS4_1CILi2EEENSA_ILi1EEESC_EEENS1_35KernelTmaWarpSpecializedCooperativeEEENS5_IJNSA_ILi128EEENSA_ILi64EEESH_EEEaNS5_IJlSC_lEEEaSJ_NS4_8TiledMMAINS4_8MMA_AtomIJNS4_4SM904GMMA26MMA_64x64x32_S32S8S8_SS_TNEEEENS4_6LayoutISD_NS5_IJSC_NSA_ILi0EEESR_EEEEENS5_IJNS4_10UnderscoreESU_SU_EEEEENS4_13SM90_TMA_LOADENS4_14ComposedLayoutINS4_7SwizzleILi2ELi4ELi3EEENS4_18smem_ptr_flag_bitsILi8EEENSQ_INS5_IJNSA_ILi8EEESH_EEENS5_IJSH_SC_EEEEEEEvNS4_8identityENS4_23SM90_TMA_LOAD_MULTICASTES17_vS18_EENS_8epilogue10collective6detail29Sm90TmaWarpSpecializedAdapterINS1C_15DefaultEpilogueIaSJ_SJ_NS1B_6thread17LinearCombinationIaLi1EiiLNS1G_9ScaleType4KindE0ELNS_15FloatRoundStyleE2EaEENS1_15EpilogueDefaultEEEEEvvEEEEvNT_6ParamsE --------------------------
	.section	.nv.shared._ZN7cutlass13device_kernelINS_4gemm6kernel13GemmUniversalIN4cute5tupleIJiiiiEEENS1_10collective13CollectiveMmaINS1_34MainloopSm90TmaGmmaWarpSpecializedILi18ENS5_IJNS4_1CILi2EEENSA_ILi1EEESC_EEENS1_35KernelTmaWarpSpecializedCooperativeEEENS5_IJNSA_ILi128EEENSA_ILi64EEESH_EEEaNS5_IJlSC_lEEEaSJ_NS4_8TiledMMAINS4_8MMA_AtomIJNS4_4SM904GMMA26MMA_64x64x32_S32S8S8_SS_TNEEEENS4_6LayoutISD_NS5_IJSC_NSA_ILi0EEESR_EEEEENS5_IJNS4_10UnderscoreESU_SU_EEEEENS4_13SM90_TMA_LOADENS4_14ComposedLayoutINS4_7SwizzleILi2ELi4ELi3EEENS4_18smem_ptr_flag_bitsILi8EEENSQ_INS5_IJNSA_ILi8EEESH_EEENS5_IJSH_SC_EEEEEEEvNS4_8identityENS4_23SM90_TMA_LOAD_MULTICASTES17_vS18_EENS_8epilogue10collective6detail29Sm90TmaWarpSpecializedAdapterINS1C_15DefaultEpilogueIaSJ_SJ_NS1B_6thread17LinearCombinationIaLi1EiiLNS1G_9ScaleType4KindE0ELNS_15FloatRoundStyleE2EaEENS1_15EpilogueDefaultEEEEEvvEEEEvNT_6ParamsE,"aw",@nobits
	.sectionflags	@""
	.align	16
	.zero		1024


//--------------------- .nv.shared.reserved.0     --------------------------
	.section	.nv.shared.reserved.0,"aw",@nobits
	.weak		__nv_reservedSMEM_offset_0_alias
	.size		__nv_reservedSMEM_offset_0_alias, 0, 0
	.other		__nv_reservedSMEM_offset_0_alias,@"STO_CUDA_RESERVED_SHARED STV_DEFAULT"
__nv_reservedSMEM_offset_0_alias:
	.zero		0


//--------------------- .nv.global                --------------------------
	.section	.nv.global,"aw",@nobits
.nv.global:
	.type		_ZN40_INTERNAL_72b0b0a1_4_k_cu_1940cf12_149474cute1_E,@object
	.size		_ZN40_INTERNAL_72b0b0a1_4_k_cu_1940cf12_149474cute1_E,(_ZN40_INTERNAL_72b0b0a1_4_k_cu_1940cf12_149474cuda3std3__45__cpo6cbeginE - _ZN40_INTERNAL_72b0b0a1_4_k_cu_1940cf12_149474cute1_E)
_ZN40_INTERNAL_72b0b0a1_4_k_cu_1940cf12_149474cute1_E:
	.zero		1
	.type		_ZN40_INTERNAL_72b0b0a1_4_k_cu_1940cf12_149474cuda3std3__45__cpo6cbeginE,@object
	.size		_ZN40_INTERNAL_72b0b0a1_4_k_cu_1940cf12_149474cuda3std3__45__cpo6cbeginE,(_ZN40_INTERNAL_72b0b0a1_4_k_cu_1940cf12_149474cuda3std3__48in_placeE - _ZN40_INTERNAL_72b0b0a1_4_k_cu_1940cf12_149474cuda3std3__45__cpo6cbeginE)
_ZN40_INTERNAL_72b0b0a1_4_k_cu_1940cf12_149474cuda3std3__45__cpo6cbeginE:
	.zero		1
	.type		_ZN40_INTERNAL_72b0b0a1_4_k_cu_1940cf12_149474cuda3std3__48in_placeE,@object
	.size		_ZN40_INTERNAL_72b0b0a1_4_k_cu_1940cf12_149474cuda3std3__48in_placeE,(_ZN40_INTERNAL_72b0b0a1_4_k_cu_1940cf12_149474cuda3std6ranges3__45__cpo9iter_moveE - _ZN40_INTERNAL_72b0b0a1_4_k_cu_1940cf12_149474cuda3std3__48in_placeE)
_ZN40_INTERNAL_72b0b0a1_4_k_cu_1940cf12_149474cuda3std3__48in_placeE:
	.zero		1
	.type		_ZN40_INTERNAL_72b0b0a1_4_k_cu_1940cf12_149474cuda3std6ranges3__45__cpo9iter_moveE,@object
	.size		_ZN40_INTERNAL_72b0b0a1_4_k_cu_1940cf12_149474cuda3std6ranges3__45__cpo9iter_moveE,(_ZN40_INTERNAL_72b0b0a1_4_k_cu_1940cf12_149474cuda3std3__45__cpo5beginE - _ZN40_INTERNAL_72b0b0a1_4_k_cu_1940cf12_149474cuda3std6ranges3__45__cpo9iter_moveE)
_ZN40_INTERNAL_72b0b0a1_4_k_cu_1940cf12_149474cuda3std6ranges3__45__cpo9iter_moveE:
	.zero		1
	.type		_ZN40_INTERNAL_72b0b0a1_4_k_cu_1940cf12_149474cuda3std3__45__cpo5beginE,@object
	.size		_ZN40_INTERNAL_72b0b0a1_4_k_cu_1940cf12_149474cuda3std3__45__cpo5beginE,(_ZN40_INTERNAL_72b0b0a1_4_k_cu_1940cf12_149474cuda3std3__442_GLOBAL__N__72b0b0a1_4_k_cu_1940cf12_149476ignoreE - _ZN40_INTERNAL_72b0b0a1_4_k_cu_1940cf12_149474cuda3std3__45__cpo5beginE)
_ZN40_INTERNAL_72b0b0a1_4_k_cu_1940cf12_149474cuda3std3__45__cpo5beginE:
	.zero		1
	.type		_ZN40_INTERNAL_72b0b0a1_4_k_cu_1940cf12_149474cuda3std3__442_GLOBAL__N__72b0b0a1_4_k_cu_1940cf12_149476ignoreE,@object
	.size		_ZN40_INTERNAL_72b0b0a1_4_k_cu_1940cf12_149474cuda3std3__442_GLOBAL__N__72b0b0a1_4_k_cu_1940cf12_149476ignoreE,(_ZN40_INTERNAL_72b0b0a1_4_k_cu_1940cf12_149474cute7productE - _ZN40_INTERNAL_72b0b0a1_4_k_cu_1940cf12_149474cuda3std3__442_GLOBAL__N__72b0b0a1_4_k_cu_1940cf12_149476ignoreE)
_ZN40_INTERNAL_72b0b0a1_4_k_cu_1940cf12_149474cuda3std3__442_GLOBAL__N__72b0b0a1_4_k_cu_1940cf12_149476ignoreE:
	.zero		1
	.type		_ZN40_INTERNAL_72b0b0a1_4_k_cu_1940cf12_149474cute7productE,@object
	.size		_ZN40_INTERNAL_72b0b0a1_4_k_cu_1940cf12_149474cute7productE,(_ZN40_INTERNAL_72b0b0a1_4_k_cu_1940cf12_149474cuda3std3__45__cpo3endE - _ZN40_INTERNAL_72b0b0a1_4_k_cu_1940cf12_149474cute7productE)
_ZN40_INTERNAL_72b0b0a1_4_k_cu_1940cf12_149474cute7productE:
	.zero		1
	.type		_ZN40_INTERNAL_72b0b0a1_4_k_cu_1940cf12_149474cuda3std3__45__cpo3endE,@object
	.size		_ZN40_INTERNAL_72b0b0a1_4_k_cu_1940cf12_149474cuda3std3__45__cpo3endE,(_ZN40_INTERNAL_72b0b0a1_4_k_cu_1940cf12_149474cuda3std3__419piecewise_constructE - _ZN40_INTERNAL_72b0b0a1_4_k_cu_1940cf12_149474cuda3std3__45__cpo3endE)
_ZN40_INTERNAL_72b0b0a1_4_k_cu_1940cf12_149474cuda3std3__45__cpo3endE:
	.zero		1
	.type		_ZN40_INTERNAL_72b0b0a1_4_k_cu_1940cf12_149474cuda3std3__419piecewise_constructE,@object
	.size		_ZN40_INTERNAL_72b0b0a1_4_k_cu_1940cf12_149474cuda3std3__419piecewise_constructE,(_ZN40_INTERNAL_72b0b0a1_4_k_cu_1940cf12_149474cuda3std3__45__cpo4cendE - _ZN40_INTERNAL_72b0b0a1_4_k_cu_1940cf12_149474cuda3std3__419piecewise_constructE)
_ZN40_INTERNAL_72b0b0a1_4_k_cu_1940cf12_149474cuda3std3__419piecewise_constructE:
	.zero		1
	.type		_ZN40_INTERNAL_72b0b0a1_4_k_cu_1940cf12_149474cuda3std3__45__cpo4cendE,@object
	.size		_ZN40_INTERNAL_72b0b0a1_4_k_cu_1940cf12_149474cuda3std3__45__cpo4cendE,(_ZN40_INTERNAL_72b0b0a1_4_k_cu_1940cf12_149474cuda3std6ranges3__45__cpo4swapE - _ZN40_INTERNAL_72b0b0a1_4_k_cu_1940cf12_149474cuda3std3__45__cpo4cendE)
_ZN40_INTERNAL_72b0b0a1_4_k_cu_1940cf12_149474cuda3std3__45__cpo4cendE:
	.zero		1
	.type		_ZN40_INTERNAL_72b0b0a1_4_k_cu_1940cf12_149474cuda3std6ranges3__45__cpo4swapE,@object
	.size		_ZN40_INTERNAL_72b0b0a1_4_k_cu_1940cf12_149474cuda3std6ranges3__45__cpo4swapE,(.L_8 - _ZN40_INTERNAL_72b0b0a1_4_k_cu_1940cf12_149474cuda3std6ranges3__45__cpo4swapE)
_ZN40_INTERNAL_72b0b0a1_4_k_cu_1940cf12_149474cuda3std6ranges3__45__cpo4swapE:
	.zero		1
.L_8:


//--------------------- .nv.constant0._ZN7cutlass13device_kernelINS_4gemm6kernel13GemmUniversalIN4cute5tupleIJiiiiEEENS1_10collective13CollectiveMmaINS1_34MainloopSm90TmaGmmaWarpSpecializedILi18ENS5_IJNS4_1CILi2EEENSA_ILi1EEESC_EEENS1_35KernelTmaWarpSpecializedCooperativeEEENS5_IJNSA_ILi128EEENSA_ILi64EEESH_EEEaNS5_IJlSC_lEEEaSJ_NS4_8TiledMMAINS4_8MMA_AtomIJNS4_4SM904GMMA26MMA_64x64x32_S32S8S8_SS_TNEEEENS4_6LayoutISD_NS5_IJSC_NSA_ILi0EEESR_EEEEENS5_IJNS4_10UnderscoreESU_SU_EEEEENS4_13SM90_TMA_LOADENS4_14ComposedLayoutINS4_7SwizzleILi2ELi4ELi3EEENS4_18smem_ptr_flag_bitsILi8EEENSQ_INS5_IJNSA_ILi8EEESH_EEENS5_IJSH_SC_EEEEEEEvNS4_8identityENS4_23SM90_TMA_LOAD_MULTICASTES17_vS18_EENS_8epilogue10collective6detail29Sm90TmaWarpSpecializedAdapterINS1C_15DefaultEpilogueIaSJ_SJ_NS1B_6thread17LinearCombinationIaLi1EiiLNS1G_9ScaleType4KindE0ELNS_15FloatRoundStyleE2EaEENS1_15EpilogueDefaultEEEEEvvEEEEvNT_6ParamsE --------------------------
	.section	.nv.constant0._ZN7cutlass13device_kernelINS_4gemm6kernel13GemmUniversalIN4cute5tupleIJiiiiEEENS1_10collective13CollectiveMmaINS1_34MainloopSm90TmaGmmaWarpSpecializedILi18ENS5_IJNS4_1CILi2EEENSA_ILi1EEESC_EEENS1_35KernelTmaWarpSpecializedCooperativeEEENS5_IJNSA_ILi128EEENSA_ILi64EEESH_EEEaNS5_IJlSC_lEEEaSJ_NS4_8TiledMMAINS4_8MMA_AtomIJNS4_4SM904GMMA26MMA_64x64x32_S32S8S8_SS_TNEEEENS4_6LayoutISD_NS5_IJSC_NSA_ILi0EEESR_EEEEENS5_IJNS4_10UnderscoreESU_SU_EEEEENS4_13SM90_TMA_LOADENS4_14ComposedLayoutINS4_7SwizzleILi2ELi4ELi3EEENS4_18smem_ptr_flag_bitsILi8EEENSQ_INS5_IJNSA_ILi8EEESH_EEENS5_IJSH_SC_EEEEEEEvNS4_8identityENS4_23SM90_TMA_LOAD_MULTICASTES17_vS18_EENS_8epilogue10collective6detail29Sm90TmaWarpSpecializedAdapterINS1C_15DefaultEpilogueIaSJ_SJ_NS1B_6thread17LinearCombinationIaLi1EiiLNS1G_9ScaleType4KindE0ELNS_15FloatRoundStyleE2EaEENS1_15EpilogueDefaultEEEEEvvEEEEvNT_6ParamsE,"a",@progbits
	.sectionflags	@""
	.align	4
.nv.constant0._ZN7cutlass13device_kernelINS_4gemm6kernel13GemmUniversalIN4cute5tupleIJiiiiEEENS1_10collective13CollectiveMmaINS1_34MainloopSm90TmaGmmaWarpSpecializedILi18ENS5_IJNS4_1CILi2EEENSA_ILi1EEESC_EEENS1_35KernelTmaWarpSpecializedCooperativeEEENS5_IJNSA_ILi128EEENSA_ILi64EEESH_EEEaNS5_IJlSC_lEEEaSJ_NS4_8TiledMMAINS4_8MMA_AtomIJNS4_4SM904GMMA26MMA_64x64x32_S32S8S8_SS_TNEEEENS4_6LayoutISD_NS5_IJSC_NSA_ILi0EEESR_EEEEENS5_IJNS4_10UnderscoreESU_SU_EEEEENS4_13SM90_TMA_LOADENS4_14ComposedLayoutINS4_7SwizzleILi2ELi4ELi3EEENS4_18smem_ptr_flag_bitsILi8EEENSQ_INS5_IJNSA_ILi8EEESH_EEENS5_IJSH_SC_EEEEEEEvNS4_8identityENS4_23SM90_TMA_LOAD_MULTICASTES17_vS18_EENS_8epilogue10collective6detail29Sm90TmaWarpSpecializedAdapterINS1C_15DefaultEpilogueIaSJ_SJ_NS1B_6thread17LinearCombinationIaLi1EiiLNS1G_9ScaleType4KindE0ELNS_15FloatRoundStyleE2EaEENS1_15EpilogueDefaultEEEEEvvEEEEvNT_6ParamsE:
	.zero		1664


//--------------------- SYMBOLS --------------------------

	.type		.nv.reservedSmem.offset0,@object
	.size		.nv.reservedSmem.offset0,0x4
	.type		__assertfail,@function
